	.headerflags	@"EF_CUDA_TEXMODE_UNIFIED EF_CUDA_64BIT_ADDRESS EF_CUDA_SM86 EF_CUDA_VIRTUAL_SM(EF_CUDA_SM86)"
	.elftype	@"ET_EXEC"


//--------------------- .nv.info                  --------------------------
	.section	.nv.info,"",@"SHT_CUDA_INFO"
	.align	4


	//----- nvinfo : EIATTR_REGCOUNT
	.align		4
        /*0000*/ 	.byte	0x04, 0x2f
        /*0002*/ 	.short	(.L_2 - .L_1)
	.align		4
.L_1:
        /*0004*/ 	.word	index@(triton_red_fused__to_copy_add_amax_amin_cat_clamp_mul_reciprocal_7)
        /*0008*/ 	.word	0x00000071


	//----- nvinfo : EIATTR_MIN_STACK_SIZE
	.align		4
.L_2:
        /*000c*/ 	.byte	0x04, 0x12
        /*000e*/ 	.short	(.L_4 - .L_3)
	.align		4
.L_3:
        /*0010*/ 	.word	index@(triton_red_fused__to_copy_add_amax_amin_cat_clamp_mul_reciprocal_7)
        /*0014*/ 	.word	0x00000000


	//----- nvinfo : EIATTR_FRAME_SIZE
	.align		4
.L_4:
        /*0018*/ 	.byte	0x04, 0x11
        /*001a*/ 	.short	(.L_6 - .L_5)
	.align		4
.L_5:
        /*001c*/ 	.word	index@(triton_red_fused__to_copy_add_amax_amin_cat_clamp_mul_reciprocal_7)
        /*0020*/ 	.word	0x00000000


	//----- nvinfo : EIATTR_MIN_STACK_SIZE
	.align		4
.L_6:
        /*0024*/ 	.byte	0x04, 0x12
        /*0026*/ 	.short	(.L_8 - .L_7)
	.align		4
.L_7:
        /*0028*/ 	.word	index@(triton_red_fused__to_copy_add_amax_amin_cat_clamp_mul_reciprocal_7)
        /*002c*/ 	.word	0x00000000
.L_8:


//--------------------- .nv.info.triton_red_fused__to_copy_add_amax_amin_cat_clamp_mul_reciprocal_7 --------------------------
	.section	.nv.info.triton_red_fused__to_copy_add_amax_amin_cat_clamp_mul_reciprocal_7,"",@"SHT_CUDA_INFO"
	.sectionflags	@""
	.align	4


	//----- nvinfo : EIATTR_CUDA_API_VERSION
	.align		4
        /*0000*/ 	.byte	0x04, 0x37
        /*0002*/ 	.short	(.L_10 - .L_9)
.L_9:
        /*0004*/ 	.word	0x0000007c


	//----- nvinfo : EIATTR_SW2861232_WAR
	.align		4
.L_10:
        /*0008*/ 	.byte	0x01, 0x35
	.zero		2


	//----- nvinfo : EIATTR_PARAM_CBANK
	.align		4
        /*000c*/ 	.byte	0x04, 0x0a
        /*000e*/ 	.short	(.L_12 - .L_11)
	.align		4
.L_11:
        /*0010*/ 	.word	index@(.nv.constant0.triton_red_fused__to_copy_add_amax_amin_cat_clamp_mul_reciprocal_7)
        /*0014*/ 	.short	0x0160
        /*0016*/ 	.short	0x0038


	//----- nvinfo : EIATTR_CBANK_PARAM_SIZE
	.align		4
.L_12:
        /*0018*/ 	.byte	0x03, 0x19
        /*001a*/ 	.short	0x0038


	//----- nvinfo : EIATTR_KPARAM_INFO
	.align		4
        /*001c*/ 	.byte	0x04, 0x17
        /*001e*/ 	.short	(.L_14 - .L_13)
.L_13:
        /*0020*/ 	.word	0x00000000
        /*0024*/ 	.short	0x0007
        /*0026*/ 	.short	0x0030
        /*0028*/ 	.byte	0x00, 0xf4, 0x21, 0x00


	//----- nvinfo : EIATTR_KPARAM_INFO
	.align		4
.L_14:
        /*002c*/ 	.byte	0x04, 0x17
        /*002e*/ 	.short	(.L_16 - .L_15)
.L_15:
        /*0030*/ 	.word	0x00000000
        /*0034*/ 	.short	0x0006
        /*0036*/ 	.short	0x002c
        /*0038*/ 	.byte	0x00, 0xf0, 0x11, 0x00


	//----- nvinfo : EIATTR_KPARAM_INFO
	.align		4
.L_16:
        /*003c*/ 	.byte	0x04, 0x17
        /*003e*/ 	.short	(.L_18 - .L_17)
.L_17:
        /*0040*/ 	.word	0x00000000
        /*0044*/ 	.short	0x0005
        /*0046*/ 	.short	0x0028
        /*0048*/ 	.byte	0x00, 0xf0, 0x11, 0x00


	//----- nvinfo : EIATTR_KPARAM_INFO
	.align		4
.L_18:
        /*004c*/ 	.byte	0x04, 0x17
        /*004e*/ 	.short	(.L_20 - .L_19)
.L_19:
        /*0050*/ 	.word	0x00000000
        /*0054*/ 	.short	0x0004
        /*0056*/ 	.short	0x0020
        /*0058*/ 	.byte	0x00, 0xf4, 0x21, 0x00


	//----- nvinfo : EIATTR_KPARAM_INFO
	.align		4
.L_20:
        /*005c*/ 	.byte	0x04, 0x17
        /*005e*/ 	.short	(.L_22 - .L_21)
.L_21:
        /*0060*/ 	.word	0x00000000
        /*0064*/ 	.short	0x0003
        /*0066*/ 	.short	0x0018
        /*0068*/ 	.byte	0x00, 0xf4, 0x21, 0x00


	//----- nvinfo : EIATTR_KPARAM_INFO
	.align		4
.L_22:
        /*006c*/ 	.byte	0x04, 0x17
        /*006e*/ 	.short	(.L_24 - .L_23)
.L_23:
        /*0070*/ 	.word	0x00000000
        /*0074*/ 	.short	0x0002
        /*0076*/ 	.short	0x0010
        /*0078*/ 	.byte	0x00, 0xf4, 0x21, 0x00


	//----- nvinfo : EIATTR_KPARAM_INFO
	.align		4
.L_24:
        /*007c*/ 	.byte	0x04, 0x17
        /*007e*/ 	.short	(.L_26 - .L_25)
.L_25:
        /*0080*/ 	.word	0x00000000
        /*0084*/ 	.short	0x0001
        /*0086*/ 	.short	0x0008
        /*0088*/ 	.byte	0x00, 0xf4, 0x21, 0x00


	//----- nvinfo : EIATTR_KPARAM_INFO
	.align		4
.L_26:
        /*008c*/ 	.byte	0x04, 0x17
        /*008e*/ 	.short	(.L_28 - .L_27)
.L_27:
        /*0090*/ 	.word	0x00000000
        /*0094*/ 	.short	0x0000
        /*0096*/ 	.short	0x0000
        /*0098*/ 	.byte	0x00, 0xf4, 0x21, 0x00


	//----- nvinfo : EIATTR_MAXREG_COUNT
	.align		4
.L_28:
        /*009c*/ 	.byte	0x03, 0x1b
        /*009e*/ 	.short	0x0080


	//----- nvinfo : EIATTR_COOP_GROUP_MASK_REGIDS
	.align		4
        /*00a0*/ 	.byte	0x04, 0x29
        /*00a2*/ 	.short	(.L_30 - .L_29)


	//   ....[0]....
.L_29:
        /*00a4*/ 	.word	0xffffffff


	//   ....[1]....
        /*00a8*/ 	.word	0xffffffff


	//   ....[2]....
        /*00ac*/ 	.word	0xffffffff


	//   ....[3]....
        /*00b0*/ 	.word	0xffffffff


	//   ....[4]....
        /*00b4*/ 	.word	0xffffffff


	//   ....[5]....
        /*00b8*/ 	.word	0xffffffff


	//   ....[6]....
        /*00bc*/ 	.word	0xffffffff


	//   ....[7]....
        /*00c0*/ 	.word	0xffffffff


	//   ....[8]....
        /*00c4*/ 	.word	0xffffffff


	//   ....[9]....
        /*00c8*/ 	.word	0xffffffff


	//   ....[10]....
        /*00cc*/ 	.word	0xffffffff


	//   ....[11]....
        /*00d0*/ 	.word	0xffffffff


	//   ....[12]....
        /*00d4*/ 	.word	0xffffffff


	//   ....[13]....
        /*00d8*/ 	.word	0xffffffff


	//   ....[14]....
        /*00dc*/ 	.word	0xffffffff


	//   ....[15]....
        /*00e0*/ 	.word	0xffffffff


	//   ....[16]....
        /*00e4*/ 	.word	0xffffffff


	//   ....[17]....
        /*00e8*/ 	.word	0xffffffff


	//----- nvinfo : EIATTR_COOP_GROUP_INSTR_OFFSETS
	.align		4
.L_30:
        /*00ec*/ 	.byte	0x04, 0x28
        /*00ee*/ 	.short	(.L_32 - .L_31)


	//   ....[0]....
.L_31:
        /*00f0*/ 	.word	0x000048c0


	//   ....[1]....
        /*00f4*/ 	.word	0x00004900


	//   ....[2]....
        /*00f8*/ 	.word	0x00004fb0


	//   ....[3]....
        /*00fc*/ 	.word	0x00005030


	//   ....[4]....
        /*0100*/ 	.word	0x00005060


	//   ....[5]....
        /*0104*/ 	.word	0x000050a0


	//   ....[6]....
        /*0108*/ 	.word	0x000050f0


	//   ....[7]....
        /*010c*/ 	.word	0x00005120


	//   ....[8]....
        /*0110*/ 	.word	0x000051b0


	//   ....[9]....
        /*0114*/ 	.word	0x000051f0


	//   ....[10]....
        /*0118*/ 	.word	0x00005250


	//   ....[11]....
        /*011c*/ 	.word	0x000052a0


	//   ....[12]....
        /*0120*/ 	.word	0x000052e0


	//   ....[13]....
        /*0124*/ 	.word	0x00005330


	//   ....[14]....
        /*0128*/ 	.word	0x00005440


	//   ....[15]....
        /*012c*/ 	.word	0x000054a0


	//   ....[16]....
        /*0130*/ 	.word	0x000054e0


	//   ....[17]....
        /*0134*/ 	.word	0x00005520


	//----- nvinfo : EIATTR_EXIT_INSTR_OFFSETS
	.align		4
.L_32:
        /*0138*/ 	.byte	0x04, 0x1c
        /*013a*/ 	.short	(.L_34 - .L_33)


	//   ....[0]....
.L_33:
        /*013c*/ 	.word	0x0000aa70


	//   ....[1]....
        /*0140*/ 	.word	0x0000aa90


	//----- nvinfo : EIATTR_REQNTID
	.align		4
.L_34:
        /*0144*/ 	.byte	0x04, 0x10
        /*0146*/ 	.short	(.L_36 - .L_35)
.L_35:
        /*0148*/ 	.word	0x00000200
        /*014c*/ 	.word	0x00000001
        /*0150*/ 	.word	0x00000001


	//----- nvinfo : EIATTR_CRS_STACK_SIZE
	.align		4
.L_36:
        /*0154*/ 	.byte	0x04, 0x1e
        /*0156*/ 	.short	(.L_38 - .L_37)
.L_37:
        /*0158*/ 	.word	0x00000000
.L_38:


//--------------------- .nv.callgraph             --------------------------
	.section	.nv.callgraph,"",@"SHT_CUDA_CALLGRAPH"
	.align	4
	.sectionentsize	8
	.align		4
        /*0000*/ 	.word	0x00000000
	.align		4
        /*0004*/ 	.word	0xffffffff
	.align		4
        /*0008*/ 	.word	0x00000000
	.align		4
        /*000c*/ 	.word	0xfffffffe
	.align		4
        /*0010*/ 	.word	0x00000000
	.align		4
        /*0014*/ 	.word	0xfffffffd
	.align		4
        /*0018*/ 	.word	0x00000000
	.align		4
        /*001c*/ 	.word	0xfffffffc


//--------------------- .nv.rel.action            --------------------------
	.section	.nv.rel.action,"",@"SHT_CUDA_RELOCINFO"
	.align	8
	.sectionentsize	8
        /*0000*/ 	.byte	0x73, 0x00, 0x00, 0x00, 0x00, 0x00, 0x00, 0x00, 0x00, 0x00, 0x00, 0x11, 0x25, 0x00, 0x05, 0x36


//--------------------- .nv.constant4             --------------------------
	.section	.nv.constant4,"a",@progbits
	.align	8
	.align		8
.nv.constant4:
        /*0000*/ 	.dword	_$_str


//--------------------- .nv.constant0.triton_red_fused__to_copy_add_amax_amin_cat_clamp_mul_reciprocal_7 --------------------------
	.section	.nv.constant0.triton_red_fused__to_copy_add_amax_amin_cat_clamp_mul_reciprocal_7,"a",@progbits
	.sectionflags	@""
	.align	4
.nv.constant0.triton_red_fused__to_copy_add_amax_amin_cat_clamp_mul_reciprocal_7:
	.zero		408


//--------------------- .text.triton_red_fused__to_copy_add_amax_amin_cat_clamp_mul_reciprocal_7 --------------------------
	.section	.text.triton_red_fused__to_copy_add_amax_amin_cat_clamp_mul_reciprocal_7,"ax",@progbits
	.sectionflags	@"SHF_BARRIERS=1"
	.sectioninfo	@"SHI_REGISTERS=113"
	.align	128
        .global         triton_red_fused__to_copy_add_amax_amin_cat_clamp_mul_reciprocal_7
        .type           triton_red_fused__to_copy_add_amax_amin_cat_clamp_mul_reciprocal_7,@function
        .size           triton_red_fused__to_copy_add_amax_amin_cat_clamp_mul_reciprocal_7,(.L_x_193 - triton_red_fused__to_copy_add_amax_amin_cat_clamp_mul_reciprocal_7)
        .other          triton_red_fused__to_copy_add_amax_amin_cat_clamp_mul_reciprocal_7,@"STO_CUDA_ENTRY STV_DEFAULT"
triton_red_fused__to_copy_add_amax_amin_cat_clamp_mul_reciprocal_7:
.text.triton_red_fused__to_copy_add_amax_amin_cat_clamp_mul_reciprocal_7:
[----:B------:R-:W-:Y:S02]  /*0000*/  MOV R1, c[0x0][0x28] ;  /* 0x00000a0000017a02 */ /* 0x000fe40000000f00 */
[----:B------:R-:W0:Y:S01]  /*0010*/  S2R R66, SR_TID.X ;  /* 0x0000000000427919 */ /* 0x000e220000002100 */
[----:B------:R-:W-:Y:S01]  /*0020*/  MOV R61, 0x4 ;  /* 0x00000004003d7802 */ /* 0x000fe20000000f00 */
[----:B------:R-:W-:Y:S01]  /*0030*/  CS2R R4, SRZ ;  /* 0x0000000000047805 */ /* 0x000fe2000001ff00 */
[----:B------:R-:W-:Y:S01]  /*0040*/  CS2R R6, SRZ ;  /* 0x0000000000067805 */ /* 0x000fe2000001ff00 */
[----:B------:R-:W1:Y:S01]  /*0050*/  S2R R64, SR_CTAID.X ;  /* 0x0000000000407919 */ /* 0x000e620000002500 */
[----:B------:R-:W-:Y:S01]  /*0060*/  ULDC.64 UR4, c[0x0][0x118] ;  /* 0x0000460000047ab9 */ /* 0x000fe20000000a00 */
[----:B------:R-:W-:Y:S01]  /*0070*/  MOV R65, 0x2 ;  /* 0x0000000200417802 */ /* 0x000fe20000000f00 */
[----:B------:R-:W-:Y:S01]  /*0080*/  CS2R R8, SRZ ;  /* 0x0000000000087805 */ /* 0x000fe2000001ff00 */
        /* <DEDUP_REMOVED lines=15> */
[----:B0-----:R-:W-:-:S04]  /*0180*/  SHF.L.U32 R0, R66, 0x4, RZ ;  /* 0x0000000442007819 */ /* 0x001fc800000006ff */
[----:B------:R-:W-:Y:S02]  /*0190*/  LOP3.LUT R43, R0, 0x1ff0, RZ, 0xc0, !PT ;  /* 0x00001ff0002b7812 */ /* 0x000fe400078ec0ff */
[----:B-1----:R-:W-:-:S03]  /*01a0*/  ISETP.GE.AND P0, PT, R64, 0x1010, PT ;  /* 0x000010104000780c */ /* 0x002fc60003f06270 */
[----:B------:R-:W-:Y:S01]  /*01b0*/  IMAD R44, R64, 0xc00, R43 ;  /* 0x00000c00402c7824 */ /* 0x000fe200078e022b */
[----:B------:R-:W-:-:S03]  /*01c0*/  ISETP.GT.U32.AND P3, PT, R43, 0xbff, !P0 ;  /* 0x00000bff2b00780c */ /* 0x000fc60004764070 */
[----:B------:R-:W-:-:S05]  /*01d0*/  IMAD R63, R64, 0x2400, R44 ;  /* 0x00002400403f7824 */ /* 0x000fca00078e022c */
[----:B------:R-:W-:-:S05]  /*01e0*/  IADD3 R2, R63, -0xc00, RZ ;  /* 0xfffff4003f027810 */ /* 0x000fca0007ffe0ff */
[----:B------:R-:W-:-:S05]  /*01f0*/  IMAD.WIDE R2, R2, R61, c[0x0][0x168] ;  /* 0x00005a0002027625 */ /* 0x000fca00078e023d */
[----:B------:R-:W2:Y:S01]  /*0200*/  @P3 LDG.E.EL.128 R4, [R2.64] ;  /* 0x0000000402043981 */ /* 0x000ea2000c2e1d00 */
[C---:B------:R-:W-:Y:S01]  /*0210*/  ISETP.GE.U32.AND P1, PT, R43.reuse, 0xc00, PT ;  /* 0x00000c002b00780c */ /* 0x040fe20003f26070 */
[----:B------:R-:W-:Y:S01]  /*0220*/  CS2R R40, SRZ ;  /* 0x0000000000287805 */ /* 0x000fe2000001ff00 */
[----:B------:R-:W-:Y:S02]  /*0230*/  LOP3.LUT R62, R43, 0x2000, RZ, 0xfc, !PT ;  /* 0x000020002b3e7812 */ /* 0x000fe400078efcff */
[C---:B------:R-:W-:Y:S01]  /*0240*/  IADD3 R48, R63.reuse, -0xbfc, RZ ;  /* 0xfffff4043f307810 */ /* 0x040fe20007ffe0ff */
[----:B------:R-:W-:Y:S01]  /*0250*/  CS2R R42, SRZ ;  /* 0x00000000002a7805 */ /* 0x000fe2000001ff00 */
[----:B------:R-:W-:Y:S02]  /*0260*/  ISETP.LT.AND P4, PT, R64, 0x1010, !P1 ;  /* 0x000010104000780c */ /* 0x000fe40004f81270 */
[----:B------:R-:W-:Y:S01]  /*0270*/  ISETP.LT.U32.AND P2, PT, R62, 0x3c00, !P0 ;  /* 0x00003c003e00780c */ /* 0x000fe20004741070 */
[----:B------:R-:W-:Y:S01]  /*0280*/  IMAD.WIDE R48, R48, R61, c[0x0][0x168] ;  /* 0x00005a0030307625 */ /* 0x000fe200078e023d */
[----:B------:R-:W-:-:S02]  /*0290*/  IADD3 R50, R63, -0xbf8, RZ ;  /* 0xfffff4083f327810 */ /* 0x000fc40007ffe0ff */
[C---:B------:R-:W-:Y:S02]  /*02a0*/  IADD3 R52, R63.reuse, -0xbf4, RZ ;  /* 0xfffff40c3f347810 */ /* 0x040fe40007ffe0ff */
[C---:B------:R-:W-:Y:S02]  /*02b0*/  IADD3 R54, R63.reuse, 0x1400, RZ ;  /* 0x000014003f367810 */ /* 0x040fe40007ffe0ff */
[C---:B------:R-:W-:Y:S02]  /*02c0*/  IADD3 R56, R63.reuse, 0x1404, RZ ;  /* 0x000014043f387810 */ /* 0x040fe40007ffe0ff */
[C---:B------:R-:W-:Y:S02]  /*02d0*/  IADD3 R58, R63.reuse, 0x1408, RZ ;  /* 0x000014083f3a7810 */ /* 0x040fe40007ffe0ff */
[----:B------:R-:W-:Y:S02]  /*02e0*/  IADD3 R46, R44, 0x8, RZ ;  /* 0x000000082c2e7810 */ /* 0x000fe40007ffe0ff */
[----:B------:R-:W-:Y:S01]  /*02f0*/  IADD3 R60, R63, 0x140c, RZ ;  /* 0x0000140c3f3c7810 */ /* 0x000fe20007ffe0ff */
[-C--:B------:R-:W-:Y:S01]  /*0300*/  IMAD.WIDE R50, R50, R61.reuse, c[0x0][0x168] ;  /* 0x00005a0032327625 */ /* 0x080fe200078e023d */
[----:B------:R-:W3:Y:S03]  /*0310*/  @P3 LDG.E.EL.128 R8, [R48.64] ;  /* 0x0000000430083981 */ /* 0x000ee6000c2e1d00 */
[-C--:B------:R-:W-:Y:S01]  /*0320*/  IMAD.WIDE R52, R52, R61.reuse, c[0x0][0x168] ;  /* 0x00005a0034347625 */ /* 0x080fe200078e023d */
[----:B------:R0:W5:Y:S03]  /*0330*/  @P3 LDG.E.EL.128 R12, [R50.64] ;  /* 0x00000004320c3981 */ /* 0x000166000c2e1d00 */
[-C--:B------:R-:W-:Y:S01]  /*0340*/  IMAD.WIDE R54, R54, R61.reuse, c[0x0][0x168] ;  /* 0x00005a0036367625 */ /* 0x080fe200078e023d */
[----:B------:R0:W5:Y:S03]  /*0350*/  @P3 LDG.E.EL.128 R16, [R52.64] ;  /* 0x0000000434103981 */ /* 0x000166000c2e1d00 */
[-C--:B------:R-:W-:Y:S01]  /*0360*/  IMAD.WIDE R56, R56, R61.reuse, c[0x0][0x168] ;  /* 0x00005a0038387625 */ /* 0x080fe200078e023d */
[----:B------:R0:W5:Y:S03]  /*0370*/  @P2 LDG.E.EL.128 R20, [R54.64] ;  /* 0x0000000436142981 */ /* 0x000166000c2e1d00 */
[----:B------:R-:W-:Y:S01]  /*0380*/  IMAD.WIDE R58, R58, R61, c[0x0][0x168] ;  /* 0x00005a003a3a7625 */ /* 0x000fe200078e023d */
[----:B------:R0:W5:Y:S03]  /*0390*/  @P2 LDG.E.EL.128 R24, [R56.64] ;  /* 0x0000000438182981 */ /* 0x000166000c2e1d00 */
[-C--:B------:R-:W-:Y:S01]  /*03a0*/  IMAD.WIDE R44, R44, R65.reuse, c[0x0][0x160] ;  /* 0x000058002c2c7625 */ /* 0x080fe200078e0241 */
[----:B------:R0:W5:Y:S03]  /*03b0*/  @P2 LDG.E.EL.128 R28, [R58.64] ;  /* 0x000000043a1c2981 */ /* 0x000166000c2e1d00 */
[----:B------:R-:W-:Y:S01]  /*03c0*/  IMAD.WIDE R46, R46, R65, c[0x0][0x160] ;  /* 0x000058002e2e7625 */ /* 0x000fe200078e0241 */
[----:B------:R0:W5:Y:S03]  /*03d0*/  @P4 LDG.E.EL.128 R36, [R44.64] ;  /* 0x000000042c244981 */ /* 0x000166000c2e1d00 */
[----:B------:R-:W-:Y:S01]  /*03e0*/  IMAD.WIDE R60, R60, R61, c[0x0][0x168] ;  /* 0x00005a003c3c7625 */ /* 0x000fe200078e023d */
[----:B------:R0:W5:Y:S04]  /*03f0*/  @P4 LDG.E.EL.128 R40, [R46.64] ;  /* 0x000000042e284981 */ /* 0x000168000c2e1d00 */
[----:B------:R0:W5:Y:S01]  /*0400*/  @P2 LDG.E.EL.128 R32, [R60.64] ;  /* 0x000000043c202981 */ /* 0x000162000c2e1d00 */
[----:B------:R-:W-:Y:S01]  /*0410*/  BSSY B0, `(.L_x_0) ;  /* 0x0000023000007945 */ /* 0x000fe20003800000 */
[----:B--2---:R-:W-:-:S04]  /*0420*/  FMUL R67, R4, R4 ;  /* 0x0000000404437220 */ /* 0x004fc80000400000 */
[----:B------:R-:W-:-:S04]  /*0430*/  FMUL R67, R67, R4 ;  /* 0x0000000443437220 */ /* 0x000fc80000400000 */
[----:B------:R-:W-:-:S04]  /*0440*/  FFMA R67, R67, 0.044714998453855514526, R4 ;  /* 0x3d37271343437823 */ /* 0x000fc80000000004 */
[----:B------:R-:W-:-:S04]  /*0450*/  FMUL R72, R67, 0.79788458347320556641 ;  /* 0x3f4c422a43487820 */ /* 0x000fc80000400000 */
[----:B------:R-:W-:Y:S01]  /*0460*/  FADD.FTZ R74, |R72|, -RZ ;  /* 0x800000ff484a7221 */ /* 0x000fe20000010200 */
[----:B------:R-:W-:-:S04]  /*0470*/  FMUL R0, R5, R5 ;  /* 0x0000000505007220 */ /* 0x000fc80000400000 */
[----:B------:R-:W-:Y:S01]  /*0480*/  FSETP.GE.AND P5, PT, R74, 0.60000002384185791016, PT ;  /* 0x3f19999a4a00780b */ /* 0x000fe20003fa6000 */
[-C--:B------:R-:W-:Y:S01]  /*0490*/  FMUL R67, R6, R6.reuse ;  /* 0x0000000606437220 */ /* 0x080fe20000400000 */
[----:B------:R-:W-:Y:S01]  /*04a0*/  FMUL R68, R0, R5 ;  /* 0x0000000500447220 */ /* 0x000fe20000400000 */
[-C--:B------:R-:W-:Y:S02]  /*04b0*/  FMUL R0, R7, R7.reuse ;  /* 0x0000000707007220 */ /* 0x080fe40000400000 */
[----:B------:R-:W-:Y:S01]  /*04c0*/  FMUL R67, R67, R6 ;  /* 0x0000000643437220 */ /* 0x000fe20000400000 */
[----:B------:R-:W-:Y:S01]  /*04d0*/  FFMA R68, R68, 0.044714998453855514526, R5 ;  /* 0x3d37271344447823 */ /* 0x000fe20000000005 */
[----:B---3--:R-:W-:Y:S01]  /*04e0*/  FMUL R69, R8, R8 ;  /* 0x0000000808457220 */ /* 0x008fe20000400000 */
[----:B------:R-:W-:Y:S01]  /*04f0*/  FMUL R70, R0, R7 ;  /* 0x0000000700467220 */ /* 0x000fe20000400000 */
[----:B------:R-:W-:Y:S01]  /*0500*/  FFMA R71, R67, 0.044714998453855514526, R6 ;  /* 0x3d37271343477823 */ /* 0x000fe20000000006 */
[----:B------:R-:W-:-:S03]  /*0510*/  FMUL R73, R68, 0.79788458347320556641 ;  /* 0x3f4c422a44497820 */ /* 0x000fc60000400000 */
[----:B------:R-:W-:Y:S05]  /*0520*/  @!P5 BRA `(.L_x_1) ;  /* 0x000000a00000d947 */ /* 0x000fea0003800000 */
[C---:B0-----:R-:W-:Y:S01]  /*0530*/  FMUL R0, R74.reuse, 2.8853900432586669922 ;  /* 0x4038aa3b4a007820 */ /* 0x041fe20000400000 */
[----:B------:R-:W-:Y:S02]  /*0540*/  MOV R67, 0x3f800000 ;  /* 0x3f80000000437802 */ /* 0x000fe40000000f00 */
[----:B------:R-:W-:-:S03]  /*0550*/  FSETP.GE.AND P5, PT, R74, 9.010913848876953125, PT ;  /* 0x41102cb44a00780b */ /* 0x000fc60003fa6000 */
[----:B------:R-:W0:Y:S02]  /*0560*/  MUFU.EX2 R0, R0 ;  /* 0x0000000000007308 */ /* 0x000e240000000800 */
[----:B0-----:R-:W-:-:S06]  /*0570*/  FADD R68, R0, 1 ;  /* 0x3f80000000447421 */ /* 0x001fcc0000000000 */
[----:B------:R-:W0:Y:S02]  /*0580*/  MUFU.RCP R68, R68 ;  /* 0x0000004400447308 */ /* 0x000e240000001000 */
[----:B0-----:R-:W-:-:S05]  /*0590*/  FFMA.FTZ R67, R68, -2, R67 ;  /* 0xc000000044437823 */ /* 0x001fca0000010043 */
[----:B------:R-:W-:-:S04]  /*05a0*/  FSEL R67, R67, 1, !P5 ;  /* 0x3f80000043437808 */ /* 0x000fc80006800000 */
[----:B------:R-:W-:Y:S01]  /*05b0*/  LOP3.LUT R67, R67, 0x80000000, R72, 0xf8, !PT ;  /* 0x8000000043437812 */ /* 0x000fe200078ef848 */
[----:B------:R-:W-:Y:S05]  /*05c0*/  BRA `(.L_x_2) ;  /* 0x0000007000007947 */ /* 0x000fea0003800000 */
.L_x_1:
[----:B0-----:R-:W-:Y:S01]  /*05d0*/  MOV R0, 0x3c80f082 ;  /* 0x3c80f08200007802 */ /* 0x001fe20000000f00 */
[----:B------:R-:W-:-:S04]  /*05e0*/  FMUL R67, R72, R72 ;  /* 0x0000004848437220 */ /* 0x000fc80000400000 */
[----:B------:R-:W-:-:S04]  /*05f0*/  FFMA.FTZ R0, R67, R0, -0.052303962409496307373 ;  /* 0xbd563cae43007423 */ /* 0x000fc80000010000 */
[----:B------:R-:W-:-:S04]  /*0600*/  FFMA.FTZ R0, R67, R0, 0.1331529766321182251 ;  /* 0x3e08594143007423 */ /* 0x000fc80000010000 */
[----:B------:R-:W-:-:S04]  /*0610*/  FFMA.FTZ R0, R67, R0, -0.33332768082618713379 ;  /* 0xbeaaa9ed43007423 */ /* 0x000fc80000010000 */
[----:B------:R-:W-:-:S04]  /*0620*/  FFMA.FTZ R0, R67, R0, RZ ;  /* 0x0000000043007223 */ /* 0x000fc800000100ff */
[----:B------:R-:W-:Y:S02]  /*0630*/  FFMA.FTZ R67, R72, R0, R72 ;  /* 0x0000000048437223 */ /* 0x000fe40000010048 */
.L_x_2:
[----:B------:R-:W-:Y:S05]  /*0640*/  BSYNC B0 ;  /* 0x0000000000007941 */ /* 0x000fea0003800000 */
.L_x_0:
[----:B------:R-:W-:Y:S01]  /*0650*/  FADD.FTZ R74, |R73|, -RZ ;  /* 0x800000ff494a7221 */ /* 0x000fe20000010200 */
[----:B------:R-:W-:Y:S01]  /*0660*/  BSSY B0, `(.L_x_3) ;  /* 0x0000018000007945 */ /* 0x000fe20003800000 */
[----:B------:R-:W-:Y:S01]  /*0670*/  FFMA R72, R70, 0.044714998453855514526, R7 ;  /* 0x3d37271346487823 */ /* 0x000fe20000000007 */
[----:B------:R-:W-:Y:S01]  /*0680*/  FMUL R75, R69, R8 ;  /* 0x00000008454b7220 */ /* 0x000fe20000400000 */
[----:B------:R-:W-:Y:S01]  /*0690*/  FMUL R71, R71, 0.79788458347320556641 ;  /* 0x3f4c422a47477820 */ /* 0x000fe20000400000 */
[----:B------:R-:W-:Y:S01]  /*06a0*/  FSETP.GE.AND P5, PT, R74, 0.60000002384185791016, PT ;  /* 0x3f19999a4a00780b */ /* 0x000fe20003fa6000 */
[----:B------:R-:W-:-:S12]  /*06b0*/  FMUL R70, R9, R9 ;  /* 0x0000000909467220 */ /* 0x000fd80000400000 */
[----:B------:R-:W-:Y:S05]  /*06c0*/  @!P5 BRA `(.L_x_4) ;  /* 0x000000a00000d947 */ /* 0x000fea0003800000 */
[C---:B------:R-:W-:Y:S01]  /*06d0*/  FMUL R0, R74.reuse, 2.8853900432586669922 ;  /* 0x4038aa3b4a007820 */ /* 0x040fe20000400000 */
        /* <DEDUP_REMOVED lines=9> */
.L_x_4:
[----:B------:R-:W-:Y:S01]  /*0770*/  MOV R0, 0x3c80f082 ;  /* 0x3c80f08200007802 */ /* 0x000fe20000000f00 */
[----:B------:R-:W-:-:S04]  /*0780*/  FMUL R69, R73, R73 ;  /* 0x0000004949457220 */ /* 0x000fc80000400000 */
[----:B------:R-:W-:-:S04]  /*0790*/  FFMA.FTZ R0, R69, R0, -0.052303962409496307373 ;  /* 0xbd563cae45007423 */ /* 0x000fc80000010000 */
[----:B------:R-:W-:-:S04]  /*07a0*/  FFMA.FTZ R0, R69, R0, 0.1331529766321182251 ;  /* 0x3e08594145007423 */ /* 0x000fc80000010000 */
[----:B------:R-:W-:-:S04]  /*07b0*/  FFMA.FTZ R0, R69, R0, -0.33332768082618713379 ;  /* 0xbeaaa9ed45007423 */ /* 0x000fc80000010000 */
[----:B------:R-:W-:-:S04]  /*07c0*/  FFMA.FTZ R0, R69, R0, RZ ;  /* 0x0000000045007223 */ /* 0x000fc800000100ff */
[----:B------:R-:W-:Y:S02]  /*07d0*/  FFMA.FTZ R68, R73, R0, R73 ;  /* 0x0000000049447223 */ /* 0x000fe40000010049 */
.L_x_5:
[----:B------:R-:W-:Y:S05]  /*07e0*/  BSYNC B0 ;  /* 0x0000000000007941 */ /* 0x000fea0003800000 */
.L_x_3:
[----:B------:R-:W-:Y:S01]  /*07f0*/  FADD.FTZ R76, |R71|, -RZ ;  /* 0x800000ff474c7221 */ /* 0x000fe20000010200 */
[----:B------:R-:W-:Y:S01]  /*0800*/  BSSY B0, `(.L_x_6) ;  /* 0x0000018000007945 */ /* 0x000fe20003800000 */
[----:B------:R-:W-:Y:S01]  /*0810*/  FMUL R74, R70, R9 ;  /* 0x00000009464a7220 */ /* 0x000fe20000400000 */
[----:B------:R-:W-:Y:S01]  /*0820*/  FFMA R75, R75, 0.044714998453855514526, R8 ;  /* 0x3d3727134b4b7823 */ /* 0x000fe20000000008 */
        /* <DEDUP_REMOVED lines=14> */
.L_x_7:
[----:B------:R-:W-:Y:S01]  /*0910*/  MOV R0, 0x3c80f082 ;  /* 0x3c80f08200007802 */ /* 0x000fe20000000f00 */
[----:B------:R-:W-:-:S04]  /*0920*/  FMUL R69, R71, R71 ;  /* 0x0000004747457220 */ /* 0x000fc80000400000 */
[----:B------:R-:W-:-:S04]  /*0930*/  FFMA.FTZ R0, R69, R0, -0.052303962409496307373 ;  /* 0xbd563cae45007423 */ /* 0x000fc80000010000 */
[----:B------:R-:W-:-:S04]  /*0940*/  FFMA.FTZ R0, R69, R0, 0.1331529766321182251 ;  /* 0x3e08594145007423 */ /* 0x000fc80000010000 */
[----:B------:R-:W-:-:S04]  /*0950*/  FFMA.FTZ R0, R69, R0, -0.33332768082618713379 ;  /* 0xbeaaa9ed45007423 */ /* 0x000fc80000010000 */
[----:B------:R-:W-:-:S04]  /*0960*/  FFMA.FTZ R0, R69, R0, RZ ;  /* 0x0000000045007223 */ /* 0x000fc800000100ff */
[----:B------:R-:W-:Y:S02]  /*0970*/  FFMA.FTZ R69, R71, R0, R71 ;  /* 0x0000000047457223 */ /* 0x000fe40000010047 */
.L_x_8:
[----:B------:R-:W-:Y:S05]  /*0980*/  BSYNC B0 ;  /* 0x0000000000007941 */ /* 0x000fea0003800000 */
.L_x_6:
        /* <DEDUP_REMOVED lines=18> */
.L_x_10:
[----:B------:R-:W-:Y:S01]  /*0ab0*/  MOV R0, 0x3c80f082 ;  /* 0x3c80f08200007802 */ /* 0x000fe20000000f00 */
[----:B------:R-:W-:-:S04]  /*0ac0*/  FMUL R71, R77, R77 ;  /* 0x0000004d4d477220 */ /* 0x000fc80000400000 */
[----:B------:R-:W-:-:S04]  /*0ad0*/  FFMA.FTZ R0, R71, R0, -0.052303962409496307373 ;  /* 0xbd563cae47007423 */ /* 0x000fc80000010000 */
[----:B------:R-:W-:-:S04]  /*0ae0*/  FFMA.FTZ R0, R71, R0, 0.1331529766321182251 ;  /* 0x3e08594147007423 */ /* 0x000fc80000010000 */
[----:B------:R-:W-:-:S04]  /*0af0*/  FFMA.FTZ R0, R71, R0, -0.33332768082618713379 ;  /* 0xbeaaa9ed47007423 */ /* 0x000fc80000010000 */
[----:B------:R-:W-:-:S04]  /*0b00*/  FFMA.FTZ R0, R71, R0, RZ ;  /* 0x0000000047007223 */ /* 0x000fc800000100ff */
[----:B------:R-:W-:Y:S02]  /*0b10*/  FFMA.FTZ R70, R77, R0, R77 ;  /* 0x000000004d467223 */ /* 0x000fe4000001004d */
.L_x_11:
[----:B------:R-:W-:Y:S05]  /*0b20*/  BSYNC B0 ;  /* 0x0000000000007941 */ /* 0x000fea0003800000 */
.L_x_9:
[----:B------:R-:W-:Y:S01]  /*0b30*/  FADD.FTZ R78, |R75|, -RZ ;  /* 0x800000ff4b4e7221 */ /* 0x000fe20000010200 */
[----:B------:R-:W-:Y:S01]  /*0b40*/  BSSY B0, `(.L_x_12) ;  /* 0x0000018000007945 */ /* 0x000fe20003800000 */
[----:B------:R-:W-:Y:S01]  /*0b50*/  FFMA R77, R73, 0.044714998453855514526, R10 ;  /* 0x3d372713494d7823 */ /* 0x000fe2000000000a */
[----:B------:R-:W-:Y:S01]  /*0b60*/  FMUL R76, R72, R11 ;  /* 0x0000000b484c7220 */ /* 0x000fe20000400000 */
[----:B------:R-:W-:Y:S01]  /*0b70*/  FMUL R79, R74, 0.79788458347320556641 ;  /* 0x3f4c422a4a4f7820 */ /* 0x000fe20000400000 */
[----:B------:R-:W-:Y:S01]  /*0b80*/  FSETP.GE.AND P5, PT, R78, 0.60000002384185791016, PT ;  /* 0x3f19999a4e00780b */ /* 0x000fe20003fa6000 */
[----:B-----5:R-:W-:-:S12]  /*0b90*/  FMUL R73, R12, R12 ;  /* 0x0000000c0c497220 */ /* 0x020fd80000400000 */
        /* <DEDUP_REMOVED lines=11> */
.L_x_13:
[----:B------:R-:W-:Y:S01]  /*0c50*/  MOV R0, 0x3c80f082 ;  /* 0x3c80f08200007802 */ /* 0x000fe20000000f00 */
[----:B------:R-:W-:-:S04]  /*0c60*/  FMUL R71, R75, R75 ;  /* 0x0000004b4b477220 */ /* 0x000fc80000400000 */
[----:B------:R-:W-:-:S04]  /*0c70*/  FFMA.FTZ R0, R71, R0, -0.052303962409496307373 ;  /* 0xbd563cae47007423 */ /* 0x000fc80000010000 */
[----:B------:R-:W-:-:S04]  /*0c80*/  FFMA.FTZ R0, R71, R0, 0.1331529766321182251 ;  /* 0x3e08594147007423 */ /* 0x000fc80000010000 */
[----:B------:R-:W-:-:S04]  /*0c90*/  FFMA.FTZ R0, R71, R0, -0.33332768082618713379 ;  /* 0xbeaaa9ed47007423 */ /* 0x000fc80000010000 */
[----:B------:R-:W-:-:S04]  /*0ca0*/  FFMA.FTZ R0, R71, R0, RZ ;  /* 0x0000000047007223 */ /* 0x000fc800000100ff */
[----:B------:R-:W-:Y:S02]  /*0cb0*/  FFMA.FTZ R71, R75, R0, R75 ;  /* 0x000000004b477223 */ /* 0x000fe4000001004b */
.L_x_14:
[----:B------:R-:W-:Y:S05]  /*0cc0*/  BSYNC B0 ;  /* 0x0000000000007941 */ /* 0x000fea0003800000 */
.L_x_12:
        /* <DEDUP_REMOVED lines=18> */
.L_x_16:
[----:B------:R-:W-:Y:S01]  /*0df0*/  MOV R0, 0x3c80f082 ;  /* 0x3c80f08200007802 */ /* 0x000fe20000000f00 */
[----:B------:R-:W-:-:S04]  /*0e00*/  FMUL R73, R79, R79 ;  /* 0x0000004f4f497220 */ /* 0x000fc80000400000 */
[----:B------:R-:W-:-:S04]  /*0e10*/  FFMA.FTZ R0, R73, R0, -0.052303962409496307373 ;  /* 0xbd563cae49007423 */ /* 0x000fc80000010000 */
[----:B------:R-:W-:-:S04]  /*0e20*/  FFMA.FTZ R0, R73, R0, 0.1331529766321182251 ;  /* 0x3e08594149007423 */ /* 0x000fc80000010000 */
[----:B------:R-:W-:-:S04]  /*0e30*/  FFMA.FTZ R0, R73, R0, -0.33332768082618713379 ;  /* 0xbeaaa9ed49007423 */ /* 0x000fc80000010000 */
[----:B------:R-:W-:-:S04]  /*0e40*/  FFMA.FTZ R0, R73, R0, RZ ;  /* 0x0000000049007223 */ /* 0x000fc800000100ff */
[----:B------:R-:W-:Y:S02]  /*0e50*/  FFMA.FTZ R72, R79, R0, R79 ;  /* 0x000000004f487223 */ /* 0x000fe4000001004f */
.L_x_17:
[----:B------:R-:W-:Y:S05]  /*0e60*/  BSYNC B0 ;  /* 0x0000000000007941 */ /* 0x000fea0003800000 */
.L_x_15:
        /* <DEDUP_REMOVED lines=18> */
.L_x_19:
[----:B------:R-:W-:Y:S01]  /*0f90*/  MOV R0, 0x3c80f082 ;  /* 0x3c80f08200007802 */ /* 0x000fe20000000f00 */
[----:B------:R-:W-:-:S04]  /*0fa0*/  FMUL R73, R77, R77 ;  /* 0x0000004d4d497220 */ /* 0x000fc80000400000 */
[----:B------:R-:W-:-:S04]  /*0fb0*/  FFMA.FTZ R0, R73, R0, -0.052303962409496307373 ;  /* 0xbd563cae49007423 */ /* 0x000fc80000010000 */
[----:B------:R-:W-:-:S04]  /*0fc0*/  FFMA.FTZ R0, R73, R0, 0.1331529766321182251 ;  /* 0x3e08594149007423 */ /* 0x000fc80000010000 */
[----:B------:R-:W-:-:S04]  /*0fd0*/  FFMA.FTZ R0, R73, R0, -0.33332768082618713379 ;  /* 0xbeaaa9ed49007423 */ /* 0x000fc80000010000 */
[----:B------:R-:W-:-:S04]  /*0fe0*/  FFMA.FTZ R0, R73, R0, RZ ;  /* 0x0000000049007223 */ /* 0x000fc800000100ff */
[----:B------:R-:W-:Y:S02]  /*0ff0*/  FFMA.FTZ R73, R77, R0, R77 ;  /* 0x000000004d497223 */ /* 0x000fe4000001004d */
.L_x_20:
[----:B------:R-:W-:Y:S05]  /*1000*/  BSYNC B0 ;  /* 0x0000000000007941 */ /* 0x000fea0003800000 */
.L_x_18:
        /* <DEDUP_REMOVED lines=18> */
.L_x_22:
[----:B------:R-:W-:Y:S01]  /*1130*/  MOV R0, 0x3c80f082 ;  /* 0x3c80f08200007802 */ /* 0x000fe20000000f00 */
[----:B------:R-:W-:-:S04]  /*1140*/  FMUL R75, R81, R81 ;  /* 0x00000051514b7220 */ /* 0x000fc80000400000 */
[----:B------:R-:W-:-:S04]  /*1150*/  FFMA.FTZ R0, R75, R0, -0.052303962409496307373 ;  /* 0xbd563cae4b007423 */ /* 0x000fc80000010000 */
[----:B------:R-:W-:-:S04]  /*1160*/  FFMA.FTZ R0, R75, R0, 0.1331529766321182251 ;  /* 0x3e0859414b007423 */ /* 0x000fc80000010000 */
[----:B------:R-:W-:-:S04]  /*1170*/  FFMA.FTZ R0, R75, R0, -0.33332768082618713379 ;  /* 0xbeaaa9ed4b007423 */ /* 0x000fc80000010000 */
[----:B------:R-:W-:-:S04]  /*1180*/  FFMA.FTZ R0, R75, R0, RZ ;  /* 0x000000004b007223 */ /* 0x000fc800000100ff */
[----:B------:R-:W-:Y:S02]  /*1190*/  FFMA.FTZ R74, R81, R0, R81 ;  /* 0x00000000514a7223 */ /* 0x000fe40000010051 */
.L_x_23:
[----:B------:R-:W-:Y:S05]  /*11a0*/  BSYNC B0 ;  /* 0x0000000000007941 */ /* 0x000fea0003800000 */
.L_x_21:
        /* <DEDUP_REMOVED lines=18> */
.L_x_25:
[----:B------:R-:W-:Y:S01]  /*12d0*/  MOV R0, 0x3c80f082 ;  /* 0x3c80f08200007802 */ /* 0x000fe20000000f00 */
[----:B------:R-:W-:-:S04]  /*12e0*/  FMUL R75, R79, R79 ;  /* 0x0000004f4f4b7220 */ /* 0x000fc80000400000 */
[----:B------:R-:W-:-:S04]  /*12f0*/  FFMA.FTZ R0, R75, R0, -0.052303962409496307373 ;  /* 0xbd563cae4b007423 */ /* 0x000fc80000010000 */
[----:B------:R-:W-:-:S04]  /*1300*/  FFMA.FTZ R0, R75, R0, 0.1331529766321182251 ;  /* 0x3e0859414b007423 */ /* 0x000fc80000010000 */
[----:B------:R-:W-:-:S04]  /*1310*/  FFMA.FTZ R0, R75, R0, -0.33332768082618713379 ;  /* 0xbeaaa9ed4b007423 */ /* 0x000fc80000010000 */
[----:B------:R-:W-:-:S04]  /*1320*/  FFMA.FTZ R0, R75, R0, RZ ;  /* 0x000000004b007223 */ /* 0x000fc800000100ff */
[----:B------:R-:W-:Y:S02]  /*1330*/  FFMA.FTZ R75, R79, R0, R79 ;  /* 0x000000004f4b7223 */ /* 0x000fe4000001004f */
.L_x_26:
[----:B------:R-:W-:Y:S05]  /*1340*/  BSYNC B0 ;  /* 0x0000000000007941 */ /* 0x000fea0003800000 */
.L_x_24:
        /* <DEDUP_REMOVED lines=18> */
.L_x_28:
[----:B------:R-:W-:Y:S01]  /*1470*/  MOV R0, 0x3c80f082 ;  /* 0x3c80f08200007802 */ /* 0x000fe20000000f00 */
[----:B------:R-:W-:-:S04]  /*1480*/  FMUL R77, R83, R83 ;  /* 0x00000053534d7220 */ /* 0x000fc80000400000 */
[----:B------:R-:W-:-:S04]  /*1490*/  FFMA.FTZ R0, R77, R0, -0.052303962409496307373 ;  /* 0xbd563cae4d007423 */ /* 0x000fc80000010000 */
[----:B------:R-:W-:-:S04]  /*14a0*/  FFMA.FTZ R0, R77, R0, 0.1331529766321182251 ;  /* 0x3e0859414d007423 */ /* 0x000fc80000010000 */
[----:B------:R-:W-:-:S04]  /*14b0*/  FFMA.FTZ R0, R77, R0, -0.33332768082618713379 ;  /* 0xbeaaa9ed4d007423 */ /* 0x000fc80000010000 */
[----:B------:R-:W-:-:S04]  /*14c0*/  FFMA.FTZ R0, R77, R0, RZ ;  /* 0x000000004d007223 */ /* 0x000fc800000100ff */
[----:B------:R-:W-:Y:S02]  /*14d0*/  FFMA.FTZ R76, R83, R0, R83 ;  /* 0x00000000534c7223 */ /* 0x000fe40000010053 */
.L_x_29:
[----:B------:R-:W-:Y:S05]  /*14e0*/  BSYNC B0 ;  /* 0x0000000000007941 */ /* 0x000fea0003800000 */
.L_x_27:
        /* <DEDUP_REMOVED lines=18> */
.L_x_31:
[----:B------:R-:W-:Y:S01]  /*1610*/  MOV R0, 0x3c80f082 ;  /* 0x3c80f08200007802 */ /* 0x000fe20000000f00 */
[----:B------:R-:W-:-:S04]  /*1620*/  FMUL R77, R81, R81 ;  /* 0x00000051514d7220 */ /* 0x000fc80000400000 */
[----:B------:R-:W-:-:S04]  /*1630*/  FFMA.FTZ R0, R77, R0, -0.052303962409496307373 ;  /* 0xbd563cae4d007423 */ /* 0x000fc80000010000 */
[----:B------:R-:W-:-:S04]  /*1640*/  FFMA.FTZ R0, R77, R0, 0.1331529766321182251 ;  /* 0x3e0859414d007423 */ /* 0x000fc80000010000 */
[----:B------:R-:W-:-:S04]  /*1650*/  FFMA.FTZ R0, R77, R0, -0.33332768082618713379 ;  /* 0xbeaaa9ed4d007423 */ /* 0x000fc80000010000 */
[----:B------:R-:W-:-:S04]  /*1660*/  FFMA.FTZ R0, R77, R0, RZ ;  /* 0x000000004d007223 */ /* 0x000fc800000100ff */
[----:B------:R-:W-:Y:S02]  /*1670*/  FFMA.FTZ R77, R81, R0, R81 ;  /* 0x00000000514d7223 */ /* 0x000fe40000010051 */
.L_x_32:
[----:B------:R-:W-:Y:S05]  /*1680*/  BSYNC B0 ;  /* 0x0000000000007941 */ /* 0x000fea0003800000 */
.L_x_30:
        /* <DEDUP_REMOVED lines=18> */
.L_x_34:
[----:B------:R-:W-:Y:S01]  /*17b0*/  MOV R0, 0x3c80f082 ;  /* 0x3c80f08200007802 */ /* 0x000fe20000000f00 */
[----:B------:R-:W-:-:S04]  /*17c0*/  FMUL R79, R85, R85 ;  /* 0x00000055554f7220 */ /* 0x000fc80000400000 */
[----:B------:R-:W-:-:S04]  /*17d0*/  FFMA.FTZ R0, R79, R0, -0.052303962409496307373 ;  /* 0xbd563cae4f007423 */ /* 0x000fc80000010000 */
[----:B------:R-:W-:-:S04]  /*17e0*/  FFMA.FTZ R0, R79, R0, 0.1331529766321182251 ;  /* 0x3e0859414f007423 */ /* 0x000fc80000010000 */
[----:B------:R-:W-:-:S04]  /*17f0*/  FFMA.FTZ R0, R79, R0, -0.33332768082618713379 ;  /* 0xbeaaa9ed4f007423 */ /* 0x000fc80000010000 */
[----:B------:R-:W-:-:S04]  /*1800*/  FFMA.FTZ R0, R79, R0, RZ ;  /* 0x000000004f007223 */ /* 0x000fc800000100ff */
[----:B------:R-:W-:Y:S02]  /*1810*/  FFMA.FTZ R78, R85, R0, R85 ;  /* 0x00000000554e7223 */ /* 0x000fe40000010055 */
.L_x_35:
[----:B------:R-:W-:Y:S05]  /*1820*/  BSYNC B0 ;  /* 0x0000000000007941 */ /* 0x000fea0003800000 */
.L_x_33:
        /* <DEDUP_REMOVED lines=18> */
.L_x_37:
[----:B------:R-:W-:Y:S01]  /*1950*/  MOV R0, 0x3c80f082 ;  /* 0x3c80f08200007802 */ /* 0x000fe20000000f00 */
[----:B------:R-:W-:-:S04]  /*1960*/  FMUL R79, R83, R83 ;  /* 0x00000053534f7220 */ /* 0x000fc80000400000 */
[----:B------:R-:W-:-:S04]  /*1970*/  FFMA.FTZ R0, R79, R0, -0.052303962409496307373 ;  /* 0xbd563cae4f007423 */ /* 0x000fc80000010000 */
[----:B------:R-:W-:-:S04]  /*1980*/  FFMA.FTZ R0, R79, R0, 0.1331529766321182251 ;  /* 0x3e0859414f007423 */ /* 0x000fc80000010000 */
[----:B------:R-:W-:-:S04]  /*1990*/  FFMA.FTZ R0, R79, R0, -0.33332768082618713379 ;  /* 0xbeaaa9ed4f007423 */ /* 0x000fc80000010000 */
[----:B------:R-:W-:-:S04]  /*19a0*/  FFMA.FTZ R0, R79, R0, RZ ;  /* 0x000000004f007223 */ /* 0x000fc800000100ff */
[----:B------:R-:W-:Y:S02]  /*19b0*/  FFMA.FTZ R79, R83, R0, R83 ;  /* 0x00000000534f7223 */ /* 0x000fe40000010053 */
.L_x_38:
[----:B------:R-:W-:Y:S05]  /*19c0*/  BSYNC B0 ;  /* 0x0000000000007941 */ /* 0x000fea0003800000 */
.L_x_36:
        /* <DEDUP_REMOVED lines=18> */
.L_x_40:
[----:B------:R-:W-:Y:S01]  /*1af0*/  MOV R0, 0x3c80f082 ;  /* 0x3c80f08200007802 */ /* 0x000fe20000000f00 */
[----:B------:R-:W-:-:S04]  /*1b00*/  FMUL R81, R87, R87 ;  /* 0x0000005757517220 */ /* 0x000fc80000400000 */
[----:B------:R-:W-:-:S04]  /*1b10*/  FFMA.FTZ R0, R81, R0, -0.052303962409496307373 ;  /* 0xbd563cae51007423 */ /* 0x000fc80000010000 */
[----:B------:R-:W-:-:S04]  /*1b20*/  FFMA.FTZ R0, R81, R0, 0.1331529766321182251 ;  /* 0x3e08594151007423 */ /* 0x000fc80000010000 */
[----:B------:R-:W-:-:S04]  /*1b30*/  FFMA.FTZ R0, R81, R0, -0.33332768082618713379 ;  /* 0xbeaaa9ed51007423 */ /* 0x000fc80000010000 */
[----:B------:R-:W-:-:S04]  /*1b40*/  FFMA.FTZ R0, R81, R0, RZ ;  /* 0x0000000051007223 */ /* 0x000fc800000100ff */
[----:B------:R-:W-:Y:S02]  /*1b50*/  FFMA.FTZ R80, R87, R0, R87 ;  /* 0x0000000057507223 */ /* 0x000fe40000010057 */
.L_x_41:
[----:B------:R-:W-:Y:S05]  /*1b60*/  BSYNC B0 ;  /* 0x0000000000007941 */ /* 0x000fea0003800000 */
.L_x_39:
        /* <DEDUP_REMOVED lines=18> */
.L_x_43:
[----:B------:R-:W-:Y:S01]  /*1c90*/  MOV R0, 0x3c80f082 ;  /* 0x3c80f08200007802 */ /* 0x000fe20000000f00 */
[----:B------:R-:W-:-:S04]  /*1ca0*/  FMUL R81, R85, R85 ;  /* 0x0000005555517220 */ /* 0x000fc80000400000 */
[----:B------:R-:W-:-:S04]  /*1cb0*/  FFMA.FTZ R0, R81, R0, -0.052303962409496307373 ;  /* 0xbd563cae51007423 */ /* 0x000fc80000010000 */
[----:B------:R-:W-:-:S04]  /*1cc0*/  FFMA.FTZ R0, R81, R0, 0.1331529766321182251 ;  /* 0x3e08594151007423 */ /* 0x000fc80000010000 */
[----:B------:R-:W-:-:S04]  /*1cd0*/  FFMA.FTZ R0, R81, R0, -0.33332768082618713379 ;  /* 0xbeaaa9ed51007423 */ /* 0x000fc80000010000 */
[----:B------:R-:W-:-:S04]  /*1ce0*/  FFMA.FTZ R0, R81, R0, RZ ;  /* 0x0000000051007223 */ /* 0x000fc800000100ff */
[----:B------:R-:W-:Y:S02]  /*1cf0*/  FFMA.FTZ R81, R85, R0, R85 ;  /* 0x0000000055517223 */ /* 0x000fe40000010055 */
.L_x_44:
[----:B------:R-:W-:Y:S05]  /*1d00*/  BSYNC B0 ;  /* 0x0000000000007941 */ /* 0x000fea0003800000 */
.L_x_42:
        /* <DEDUP_REMOVED lines=18> */
.L_x_46:
[----:B------:R-:W-:Y:S01]  /*1e30*/  MOV R0, 0x3c80f082 ;  /* 0x3c80f08200007802 */ /* 0x000fe20000000f00 */
[----:B------:R-:W-:-:S04]  /*1e40*/  FMUL R83, R89, R89 ;  /* 0x0000005959537220 */ /* 0x000fc80000400000 */
[----:B------:R-:W-:-:S04]  /*1e50*/  FFMA.FTZ R0, R83, R0, -0.052303962409496307373 ;  /* 0xbd563cae53007423 */ /* 0x000fc80000010000 */
[----:B------:R-:W-:-:S04]  /*1e60*/  FFMA.FTZ R0, R83, R0, 0.1331529766321182251 ;  /* 0x3e08594153007423 */ /* 0x000fc80000010000 */
[----:B------:R-:W-:-:S04]  /*1e70*/  FFMA.FTZ R0, R83, R0, -0.33332768082618713379 ;  /* 0xbeaaa9ed53007423 */ /* 0x000fc80000010000 */
[----:B------:R-:W-:-:S04]  /*1e80*/  FFMA.FTZ R0, R83, R0, RZ ;  /* 0x0000000053007223 */ /* 0x000fc800000100ff */
[----:B------:R-:W-:Y:S02]  /*1e90*/  FFMA.FTZ R82, R89, R0, R89 ;  /* 0x0000000059527223 */ /* 0x000fe40000010059 */
.L_x_47:
[----:B------:R-:W-:Y:S05]  /*1ea0*/  BSYNC B0 ;  /* 0x0000000000007941 */ /* 0x000fea0003800000 */
.L_x_45:
        /* <DEDUP_REMOVED lines=18> */
.L_x_49:
[----:B------:R-:W-:Y:S01]  /*1fd0*/  MOV R0, 0x3c80f082 ;  /* 0x3c80f08200007802 */ /* 0x000fe20000000f00 */
[----:B------:R-:W-:-:S04]  /*1fe0*/  FMUL R83, R87, R87 ;  /* 0x0000005757537220 */ /* 0x000fc80000400000 */
[----:B------:R-:W-:-:S04]  /*1ff0*/  FFMA.FTZ R0, R83, R0, -0.052303962409496307373 ;  /* 0xbd563cae53007423 */ /* 0x000fc80000010000 */
[----:B------:R-:W-:-:S04]  /*2000*/  FFMA.FTZ R0, R83, R0, 0.1331529766321182251 ;  /* 0x3e08594153007423 */ /* 0x000fc80000010000 */
[----:B------:R-:W-:-:S04]  /*2010*/  FFMA.FTZ R0, R83, R0, -0.33332768082618713379 ;  /* 0xbeaaa9ed53007423 */ /* 0x000fc80000010000 */
[----:B------:R-:W-:-:S04]  /*2020*/  FFMA.FTZ R0, R83, R0, RZ ;  /* 0x0000000053007223 */ /* 0x000fc800000100ff */
[----:B------:R-:W-:Y:S02]  /*2030*/  FFMA.FTZ R83, R87, R0, R87 ;  /* 0x0000000057537223 */ /* 0x000fe40000010057 */
.L_x_50:
[----:B------:R-:W-:Y:S05]  /*2040*/  BSYNC B0 ;  /* 0x0000000000007941 */ /* 0x000fea0003800000 */
.L_x_48:
        /* <DEDUP_REMOVED lines=18> */
.L_x_52:
[----:B------:R-:W-:Y:S01]  /*2170*/  MOV R0, 0x3c80f082 ;  /* 0x3c80f08200007802 */ /* 0x000fe20000000f00 */
[----:B------:R-:W-:-:S04]  /*2180*/  FMUL R85, R91, R91 ;  /* 0x0000005b5b557220 */ /* 0x000fc80000400000 */
[----:B------:R-:W-:-:S04]  /*2190*/  FFMA.FTZ R0, R85, R0, -0.052303962409496307373 ;  /* 0xbd563cae55007423 */ /* 0x000fc80000010000 */
[----:B------:R-:W-:-:S04]  /*21a0*/  FFMA.FTZ R0, R85, R0, 0.1331529766321182251 ;  /* 0x3e08594155007423 */ /* 0x000fc80000010000 */
[----:B------:R-:W-:-:S04]  /*21b0*/  FFMA.FTZ R0, R85, R0, -0.33332768082618713379 ;  /* 0xbeaaa9ed55007423 */ /* 0x000fc80000010000 */
[----:B------:R-:W-:-:S04]  /*21c0*/  FFMA.FTZ R0, R85, R0, RZ ;  /* 0x0000000055007223 */ /* 0x000fc800000100ff */
[----:B------:R-:W-:Y:S02]  /*21d0*/  FFMA.FTZ R84, R91, R0, R91 ;  /* 0x000000005b547223 */ /* 0x000fe4000001005b */
.L_x_53:
[----:B------:R-:W-:Y:S05]  /*21e0*/  BSYNC B0 ;  /* 0x0000000000007941 */ /* 0x000fea0003800000 */
.L_x_51:
        /* <DEDUP_REMOVED lines=18> */
.L_x_55:
[----:B------:R-:W-:Y:S01]  /*2310*/  MOV R0, 0x3c80f082 ;  /* 0x3c80f08200007802 */ /* 0x000fe20000000f00 */
[----:B------:R-:W-:-:S04]  /*2320*/  FMUL R85, R89, R89 ;  /* 0x0000005959557220 */ /* 0x000fc80000400000 */
[----:B------:R-:W-:-:S04]  /*2330*/  FFMA.FTZ R0, R85, R0, -0.052303962409496307373 ;  /* 0xbd563cae55007423 */ /* 0x000fc80000010000 */
[----:B------:R-:W-:-:S04]  /*2340*/  FFMA.FTZ R0, R85, R0, 0.1331529766321182251 ;  /* 0x3e08594155007423 */ /* 0x000fc80000010000 */
[----:B------:R-:W-:-:S04]  /*2350*/  FFMA.FTZ R0, R85, R0, -0.33332768082618713379 ;  /* 0xbeaaa9ed55007423 */ /* 0x000fc80000010000 */
[----:B------:R-:W-:-:S04]  /*2360*/  FFMA.FTZ R0, R85, R0, RZ ;  /* 0x0000000055007223 */ /* 0x000fc800000100ff */
[----:B------:R-:W-:Y:S02]  /*2370*/  FFMA.FTZ R85, R89, R0, R89 ;  /* 0x0000000059557223 */ /* 0x000fe40000010059 */
.L_x_56:
[----:B------:R-:W-:Y:S05]  /*2380*/  BSYNC B0 ;  /* 0x0000000000007941 */ /* 0x000fea0003800000 */
.L_x_54:
        /* <DEDUP_REMOVED lines=18> */
.L_x_58:
[----:B------:R-:W-:Y:S01]  /*24b0*/  MOV R0, 0x3c80f082 ;  /* 0x3c80f08200007802 */ /* 0x000fe20000000f00 */
[----:B------:R-:W-:-:S04]  /*24c0*/  FMUL R87, R93, R93 ;  /* 0x0000005d5d577220 */ /* 0x000fc80000400000 */
[----:B------:R-:W-:-:S04]  /*24d0*/  FFMA.FTZ R0, R87, R0, -0.052303962409496307373 ;  /* 0xbd563cae57007423 */ /* 0x000fc80000010000 */
[----:B------:R-:W-:-:S04]  /*24e0*/  FFMA.FTZ R0, R87, R0, 0.1331529766321182251 ;  /* 0x3e08594157007423 */ /* 0x000fc80000010000 */
[----:B------:R-:W-:-:S04]  /*24f0*/  FFMA.FTZ R0, R87, R0, -0.33332768082618713379 ;  /* 0xbeaaa9ed57007423 */ /* 0x000fc80000010000 */
[----:B------:R-:W-:-:S04]  /*2500*/  FFMA.FTZ R0, R87, R0, RZ ;  /* 0x0000000057007223 */ /* 0x000fc800000100ff */
[----:B------:R-:W-:Y:S02]  /*2510*/  FFMA.FTZ R86, R93, R0, R93 ;  /* 0x000000005d567223 */ /* 0x000fe4000001005d */
.L_x_59:
[----:B------:R-:W-:Y:S05]  /*2520*/  BSYNC B0 ;  /* 0x0000000000007941 */ /* 0x000fea0003800000 */
.L_x_57:
        /* <DEDUP_REMOVED lines=18> */
.L_x_61:
[----:B------:R-:W-:Y:S01]  /*2650*/  MOV R0, 0x3c80f082 ;  /* 0x3c80f08200007802 */ /* 0x000fe20000000f00 */
[----:B------:R-:W-:-:S04]  /*2660*/  FMUL R87, R91, R91 ;  /* 0x0000005b5b577220 */ /* 0x000fc80000400000 */
[----:B------:R-:W-:-:S04]  /*2670*/  FFMA.FTZ R0, R87, R0, -0.052303962409496307373 ;  /* 0xbd563cae57007423 */ /* 0x000fc80000010000 */
[----:B------:R-:W-:-:S04]  /*2680*/  FFMA.FTZ R0, R87, R0, 0.1331529766321182251 ;  /* 0x3e08594157007423 */ /* 0x000fc80000010000 */
[----:B------:R-:W-:-:S04]  /*2690*/  FFMA.FTZ R0, R87, R0, -0.33332768082618713379 ;  /* 0xbeaaa9ed57007423 */ /* 0x000fc80000010000 */
[----:B------:R-:W-:-:S04]  /*26a0*/  FFMA.FTZ R0, R87, R0, RZ ;  /* 0x0000000057007223 */ /* 0x000fc800000100ff */
[----:B------:R-:W-:Y:S02]  /*26b0*/  FFMA.FTZ R87, R91, R0, R91 ;  /* 0x000000005b577223 */ /* 0x000fe4000001005b */
.L_x_62:
[----:B------:R-:W-:Y:S05]  /*26c0*/  BSYNC B0 ;  /* 0x0000000000007941 */ /* 0x000fea0003800000 */
.L_x_60:
        /* <DEDUP_REMOVED lines=18> */
.L_x_64:
[----:B------:R-:W-:Y:S01]  /*27f0*/  MOV R0, 0x3c80f082 ;  /* 0x3c80f08200007802 */ /* 0x000fe20000000f00 */
[----:B------:R-:W-:-:S04]  /*2800*/  FMUL R89, R95, R95 ;  /* 0x0000005f5f597220 */ /* 0x000fc80000400000 */
[----:B------:R-:W-:-:S04]  /*2810*/  FFMA.FTZ R0, R89, R0, -0.052303962409496307373 ;  /* 0xbd563cae59007423 */ /* 0x000fc80000010000 */
[----:B------:R-:W-:-:S04]  /*2820*/  FFMA.FTZ R0, R89, R0, 0.1331529766321182251 ;  /* 0x3e08594159007423 */ /* 0x000fc80000010000 */
[----:B------:R-:W-:-:S04]  /*2830*/  FFMA.FTZ R0, R89, R0, -0.33332768082618713379 ;  /* 0xbeaaa9ed59007423 */ /* 0x000fc80000010000 */
[----:B------:R-:W-:-:S04]  /*2840*/  FFMA.FTZ R0, R89, R0, RZ ;  /* 0x0000000059007223 */ /* 0x000fc800000100ff */
[----:B------:R-:W-:Y:S02]  /*2850*/  FFMA.FTZ R88, R95, R0, R95 ;  /* 0x000000005f587223 */ /* 0x000fe4000001005f */
.L_x_65:
[----:B------:R-:W-:Y:S05]  /*2860*/  BSYNC B0 ;  /* 0x0000000000007941 */ /* 0x000fea0003800000 */
.L_x_63:
        /* <DEDUP_REMOVED lines=18> */
.L_x_67:
[----:B------:R-:W-:Y:S01]  /*2990*/  MOV R0, 0x3c80f082 ;  /* 0x3c80f08200007802 */ /* 0x000fe20000000f00 */
[----:B------:R-:W-:-:S04]  /*29a0*/  FMUL R89, R93, R93 ;  /* 0x0000005d5d597220 */ /* 0x000fc80000400000 */
[----:B------:R-:W-:-:S04]  /*29b0*/  FFMA.FTZ R0, R89, R0, -0.052303962409496307373 ;  /* 0xbd563cae59007423 */ /* 0x000fc80000010000 */
[----:B------:R-:W-:-:S04]  /*29c0*/  FFMA.FTZ R0, R89, R0, 0.1331529766321182251 ;  /* 0x3e08594159007423 */ /* 0x000fc80000010000 */
[----:B------:R-:W-:-:S04]  /*29d0*/  FFMA.FTZ R0, R89, R0, -0.33332768082618713379 ;  /* 0xbeaaa9ed59007423 */ /* 0x000fc80000010000 */
[----:B------:R-:W-:-:S04]  /*29e0*/  FFMA.FTZ R0, R89, R0, RZ ;  /* 0x0000000059007223 */ /* 0x000fc800000100ff */
[----:B------:R-:W-:Y:S02]  /*29f0*/  FFMA.FTZ R89, R93, R0, R93 ;  /* 0x000000005d597223 */ /* 0x000fe4000001005d */
.L_x_68:
[----:B------:R-:W-:Y:S05]  /*2a00*/  BSYNC B0 ;  /* 0x0000000000007941 */ /* 0x000fea0003800000 */
.L_x_66:
        /* <DEDUP_REMOVED lines=18> */
.L_x_70:
[----:B------:R-:W-:Y:S01]  /*2b30*/  MOV R0, 0x3c80f082 ;  /* 0x3c80f08200007802 */ /* 0x000fe20000000f00 */
[----:B------:R-:W-:-:S04]  /*2b40*/  FMUL R93, R97, R97 ;  /* 0x00000061615d7220 */ /* 0x000fc80000400000 */
[----:B------:R-:W-:-:S04]  /*2b50*/  FFMA.FTZ R0, R93, R0, -0.052303962409496307373 ;  /* 0xbd563cae5d007423 */ /* 0x000fc80000010000 */
[----:B------:R-:W-:-:S04]  /*2b60*/  FFMA.FTZ R0, R93, R0, 0.1331529766321182251 ;  /* 0x3e0859415d007423 */ /* 0x000fc80000010000 */
[----:B------:R-:W-:-:S04]  /*2b70*/  FFMA.FTZ R0, R93, R0, -0.33332768082618713379 ;  /* 0xbeaaa9ed5d007423 */ /* 0x000fc80000010000 */
[----:B------:R-:W-:-:S04]  /*2b80*/  FFMA.FTZ R0, R93, R0, RZ ;  /* 0x000000005d007223 */ /* 0x000fc800000100ff */
[----:B------:R-:W-:Y:S02]  /*2b90*/  FFMA.FTZ R90, R97, R0, R97 ;  /* 0x00000000615a7223 */ /* 0x000fe40000010061 */
.L_x_71:
[----:B------:R-:W-:Y:S05]  /*2ba0*/  BSYNC B0 ;  /* 0x0000000000007941 */ /* 0x000fea0003800000 */
.L_x_69:
        /* <DEDUP_REMOVED lines=18> */
.L_x_73:
[----:B------:R-:W-:Y:S01]  /*2cd0*/  MOV R0, 0x3c80f082 ;  /* 0x3c80f08200007802 */ /* 0x000fe20000000f00 */
[----:B------:R-:W-:-:S04]  /*2ce0*/  FMUL R93, R91, R91 ;  /* 0x0000005b5b5d7220 */ /* 0x000fc80000400000 */
[----:B------:R-:W-:-:S04]  /*2cf0*/  FFMA.FTZ R0, R93, R0, -0.052303962409496307373 ;  /* 0xbd563cae5d007423 */ /* 0x000fc80000010000 */
[----:B------:R-:W-:-:S04]  /*2d00*/  FFMA.FTZ R0, R93, R0, 0.1331529766321182251 ;  /* 0x3e0859415d007423 */ /* 0x000fc80000010000 */
[----:B------:R-:W-:-:S04]  /*2d10*/  FFMA.FTZ R0, R93, R0, -0.33332768082618713379 ;  /* 0xbeaaa9ed5d007423 */ /* 0x000fc80000010000 */
[----:B------:R-:W-:-:S04]  /*2d20*/  FFMA.FTZ R0, R93, R0, RZ ;  /* 0x000000005d007223 */ /* 0x000fc800000100ff */
[----:B------:R-:W-:Y:S02]  /*2d30*/  FFMA.FTZ R91, R91, R0, R91 ;  /* 0x000000005b5b7223 */ /* 0x000fe4000001005b */
.L_x_74:
[----:B------:R-:W-:Y:S05]  /*2d40*/  BSYNC B0 ;  /* 0x0000000000007941 */ /* 0x000fea0003800000 */
.L_x_72:
        /* <DEDUP_REMOVED lines=18> */
.L_x_76:
[----:B------:R-:W-:Y:S01]  /*2e70*/  MOV R0, 0x3c80f082 ;  /* 0x3c80f08200007802 */ /* 0x000fe20000000f00 */
[----:B------:R-:W-:-:S04]  /*2e80*/  FMUL R95, R92, R92 ;  /* 0x0000005c5c5f7220 */ /* 0x000fc80000400000 */
[----:B------:R-:W-:-:S04]  /*2e90*/  FFMA.FTZ R0, R95, R0, -0.052303962409496307373 ;  /* 0xbd563cae5f007423 */ /* 0x000fc80000010000 */
[----:B------:R-:W-:-:S04]  /*2ea0*/  FFMA.FTZ R0, R95, R0, 0.1331529766321182251 ;  /* 0x3e0859415f007423 */ /* 0x000fc80000010000 */
[----:B------:R-:W-:-:S04]  /*2eb0*/  FFMA.FTZ R0, R95, R0, -0.33332768082618713379 ;  /* 0xbeaaa9ed5f007423 */ /* 0x000fc80000010000 */
[----:B------:R-:W-:-:S04]  /*2ec0*/  FFMA.FTZ R95, R95, R0, RZ ;  /* 0x000000005f5f7223 */ /* 0x000fc800000100ff */
[----:B------:R-:W-:Y:S02]  /*2ed0*/  FFMA.FTZ R92, R92, R95, R92 ;  /* 0x0000005f5c5c7223 */ /* 0x000fe4000001005c */
.L_x_77:
[----:B------:R-:W-:Y:S05]  /*2ee0*/  BSYNC B0 ;  /* 0x0000000000007941 */ /* 0x000fea0003800000 */
.L_x_75:
        /* <DEDUP_REMOVED lines=18> */
.L_x_79:
[----:B------:R-:W-:Y:S01]  /*3010*/  MOV R0, 0x3c80f082 ;  /* 0x3c80f08200007802 */ /* 0x000fe20000000f00 */
[----:B------:R-:W-:-:S04]  /*3020*/  FMUL R95, R93, R93 ;  /* 0x0000005d5d5f7220 */ /* 0x000fc80000400000 */
[----:B------:R-:W-:-:S04]  /*3030*/  FFMA.FTZ R0, R95, R0, -0.052303962409496307373 ;  /* 0xbd563cae5f007423 */ /* 0x000fc80000010000 */
[----:B------:R-:W-:-:S04]  /*3040*/  FFMA.FTZ R0, R95, R0, 0.1331529766321182251 ;  /* 0x3e0859415f007423 */ /* 0x000fc80000010000 */
[----:B------:R-:W-:-:S04]  /*3050*/  FFMA.FTZ R0, R95, R0, -0.33332768082618713379 ;  /* 0xbeaaa9ed5f007423 */ /* 0x000fc80000010000 */
[----:B------:R-:W-:-:S04]  /*3060*/  FFMA.FTZ R0, R95, R0, RZ ;  /* 0x000000005f007223 */ /* 0x000fc800000100ff */
[----:B------:R-:W-:Y:S02]  /*3070*/  FFMA.FTZ R93, R93, R0, R93 ;  /* 0x000000005d5d7223 */ /* 0x000fe4000001005d */
.L_x_80:
[----:B------:R-:W-:Y:S05]  /*3080*/  BSYNC B0 ;  /* 0x0000000000007941 */ /* 0x000fea0003800000 */
.L_x_78:
        /* <DEDUP_REMOVED lines=18> */
.L_x_82:
[----:B------:R-:W-:Y:S01]  /*31b0*/  MOV R0, 0x3c80f082 ;  /* 0x3c80f08200007802 */ /* 0x000fe20000000f00 */
[----:B------:R-:W-:-:S04]  /*31c0*/  FMUL R97, R94, R94 ;  /* 0x0000005e5e617220 */ /* 0x000fc80000400000 */
[----:B------:R-:W-:-:S04]  /*31d0*/  FFMA.FTZ R0, R97, R0, -0.052303962409496307373 ;  /* 0xbd563cae61007423 */ /* 0x000fc80000010000 */
[----:B------:R-:W-:-:S04]  /*31e0*/  FFMA.FTZ R0, R97, R0, 0.1331529766321182251 ;  /* 0x3e08594161007423 */ /* 0x000fc80000010000 */
[----:B------:R-:W-:-:S04]  /*31f0*/  FFMA.FTZ R0, R97, R0, -0.33332768082618713379 ;  /* 0xbeaaa9ed61007423 */ /* 0x000fc80000010000 */
[----:B------:R-:W-:-:S04]  /*3200*/  FFMA.FTZ R97, R97, R0, RZ ;  /* 0x0000000061617223 */ /* 0x000fc800000100ff */
[----:B------:R-:W-:Y:S02]  /*3210*/  FFMA.FTZ R94, R94, R97, R94 ;  /* 0x000000615e5e7223 */ /* 0x000fe4000001005e */
.L_x_83:
[----:B------:R-:W-:Y:S05]  /*3220*/  BSYNC B0 ;  /* 0x0000000000007941 */ /* 0x000fea0003800000 */
.L_x_81:
[----:B------:R-:W-:Y:S01]  /*3230*/  FADD.FTZ R103, |R95|, -RZ ;  /* 0x800000ff5f677221 */ /* 0x000fe20000010200 */
[----:B------:R-:W-:Y:S01]  /*3240*/  BSSY B0, `(.L_x_84) ;  /* 0x0000017000007945 */ /* 0x000fe20003800000 */
[----:B------:R-:W-:Y:S01]  /*3250*/  FMUL R102, R98, R35 ;  /* 0x0000002362667220 */ /* 0x000fe20000400000 */
[----:B------:R-:W-:Y:S01]  /*3260*/  FFMA R101, R101, 0.044714998453855514526, R34 ;  /* 0x3d37271365657823 */ /* 0x000fe20000000022 */
[----:B------:R-:W-:Y:S01]  /*3270*/  FMUL R97, R100, 0.79788458347320556641 ;  /* 0x3f4c422a64617820 */ /* 0x000fe20000400000 */
[----:B------:R-:W-:-:S13]  /*3280*/  FSETP.GE.AND P5, PT, R103, 0.60000002384185791016, PT ;  /* 0x3f19999a6700780b */ /* 0x000fda0003fa6000 */
        /* <DEDUP_REMOVED lines=11> */
.L_x_85:
[----:B------:R-:W-:Y:S01]  /*3340*/  MOV R0, 0x3c80f082 ;  /* 0x3c80f08200007802 */ /* 0x000fe20000000f00 */
[----:B------:R-:W-:-:S04]  /*3350*/  FMUL R99, R95, R95 ;  /* 0x0000005f5f637220 */ /* 0x000fc80000400000 */
[----:B------:R-:W-:-:S04]  /*3360*/  FFMA.FTZ R0, R99, R0, -0.052303962409496307373 ;  /* 0xbd563cae63007423 */ /* 0x000fc80000010000 */
[----:B------:R-:W-:-:S04]  /*3370*/  FFMA.FTZ R0, R99, R0, 0.1331529766321182251 ;  /* 0x3e08594163007423 */ /* 0x000fc80000010000 */
[----:B------:R-:W-:-:S04]  /*3380*/  FFMA.FTZ R0, R99, R0, -0.33332768082618713379 ;  /* 0xbeaaa9ed63007423 */ /* 0x000fc80000010000 */
[----:B------:R-:W-:-:S04]  /*3390*/  FFMA.FTZ R0, R99, R0, RZ ;  /* 0x0000000063007223 */ /* 0x000fc800000100ff */
[----:B------:R-:W-:Y:S02]  /*33a0*/  FFMA.FTZ R95, R95, R0, R95 ;  /* 0x000000005f5f7223 */ /* 0x000fe4000001005f */
.L_x_86:
[----:B------:R-:W-:Y:S05]  /*33b0*/  BSYNC B0 ;  /* 0x0000000000007941 */ /* 0x000fea0003800000 */
.L_x_84:
[----:B------:R-:W-:Y:S01]  /*33c0*/  FADD.FTZ R100, |R97|, -RZ ;  /* 0x800000ff61647221 */ /* 0x000fe20000010200 */
[----:B------:R-:W-:Y:S01]  /*33d0*/  BSSY B0, `(.L_x_87) ;  /* 0x0000016000007945 */ /* 0x000fe20003800000 */
[----:B------:R-:W-:Y:S01]  /*33e0*/  FFMA R102, R102, 0.044714998453855514526, R35 ;  /* 0x3d37271366667823 */ /* 0x000fe20000000023 */
[----:B------:R-:W-:Y:S02]  /*33f0*/  FMUL R98, R101, 0.79788458347320556641 ;  /* 0x3f4c422a65627820 */ /* 0x000fe40000400000 */
        /* <DEDUP_REMOVED lines=12> */
.L_x_88:
[----:B------:R-:W-:Y:S01]  /*34c0*/  MOV R0, 0x3c80f082 ;  /* 0x3c80f08200007802 */ /* 0x000fe20000000f00 */
[----:B------:R-:W-:-:S04]  /*34d0*/  FMUL R99, R97, R97 ;  /* 0x0000006161637220 */ /* 0x000fc80000400000 */
[----:B------:R-:W-:-:S04]  /*34e0*/  FFMA.FTZ R0, R99, R0, -0.052303962409496307373 ;  /* 0xbd563cae63007423 */ /* 0x000fc80000010000 */
[----:B------:R-:W-:-:S04]  /*34f0*/  FFMA.FTZ R0, R99, R0, 0.1331529766321182251 ;  /* 0x3e08594163007423 */ /* 0x000fc80000010000 */
[----:B------:R-:W-:-:S04]  /*3500*/  FFMA.FTZ R0, R99, R0, -0.33332768082618713379 ;  /* 0xbeaaa9ed63007423 */ /* 0x000fc80000010000 */
[----:B------:R-:W-:-:S04]  /*3510*/  FFMA.FTZ R0, R99, R0, RZ ;  /* 0x0000000063007223 */ /* 0x000fc800000100ff */
[----:B------:R-:W-:Y:S02]  /*3520*/  FFMA.FTZ R97, R97, R0, R97 ;  /* 0x0000000061617223 */ /* 0x000fe40000010061 */
.L_x_89:
[----:B------:R-:W-:Y:S05]  /*3530*/  BSYNC B0 ;  /* 0x0000000000007941 */ /* 0x000fea0003800000 */
.L_x_87:
[----:B------:R-:W-:Y:S01]  /*3540*/  FADD.FTZ R109, |R98|, -RZ ;  /* 0x800000ff626d7221 */ /* 0x000fe20000010200 */
[----:B------:R-:W-:Y:S01]  /*3550*/  BSSY B0, `(.L_x_90) ;  /* 0x000001d000007945 */ /* 0x000fe20003800000 */
[----:B------:R-:W-:Y:S01]  /*3560*/  FMUL R96, R102, 0.79788458347320556641 ;  /* 0x3f4c422a66607820 */ /* 0x000fe20000400000 */
[----:B------:R-:W-:Y:S02]  /*3570*/  PRMT R106, R36, 0x7632, R106 ;  /* 0x00007632246a7816 */ /* 0x000fe4000000006a */
[----:B------:R-:W-:Y:S02]  /*3580*/  FSETP.GE.AND P5, PT, R109, 0.60000002384185791016, PT ;  /* 0x3f19999a6d00780b */ /* 0x000fe40003fa6000 */
[----:B------:R-:W-:Y:S02]  /*3590*/  PRMT R105, R37, 0x7632, R105 ;  /* 0x0000763225697816 */ /* 0x000fe40000000069 */
[----:B------:R-:W-:Y:S02]  /*35a0*/  PRMT R104, R38, 0x7632, R104 ;  /* 0x0000763226687816 */ /* 0x000fe40000000068 */
[----:B------:R-:W-:-:S02]  /*35b0*/  PRMT R103, R39, 0x7632, R103 ;  /* 0x0000763227677816 */ /* 0x000fc40000000067 */
[----:B------:R-:W-:Y:S02]  /*35c0*/  PRMT R102, R40, 0x7632, R102 ;  /* 0x0000763228667816 */ /* 0x000fe40000000066 */
[----:B------:R-:W-:Y:S02]  /*35d0*/  PRMT R101, R41, 0x7632, R101 ;  /* 0x0000763229657816 */ /* 0x000fe40000000065 */
[----:B------:R-:W-:Y:S02]  /*35e0*/  PRMT R100, R42, 0x7632, R100 ;  /* 0x000076322a647816 */ /* 0x000fe40000000064 */
[----:B------:R-:W-:Y:S01]  /*35f0*/  PRMT R99, R43, 0x7632, R99 ;  /* 0x000076322b637816 */ /* 0x000fe20000000063 */
        /* <DEDUP_REMOVED lines=11> */
.L_x_91:
[----:B------:R-:W-:Y:S01]  /*36b0*/  MOV R0, 0x3c80f082 ;  /* 0x3c80f08200007802 */ /* 0x000fe20000000f00 */
[----:B------:R-:W-:-:S04]  /*36c0*/  FMUL R107, R98, R98 ;  /* 0x00000062626b7220 */ /* 0x000fc80000400000 */
[----:B------:R-:W-:-:S04]  /*36d0*/  FFMA.FTZ R0, R107, R0, -0.052303962409496307373 ;  /* 0xbd563cae6b007423 */ /* 0x000fc80000010000 */
[----:B------:R-:W-:-:S04]  /*36e0*/  FFMA.FTZ R0, R107, R0, 0.1331529766321182251 ;  /* 0x3e0859416b007423 */ /* 0x000fc80000010000 */
[----:B------:R-:W-:-:S04]  /*36f0*/  FFMA.FTZ R0, R107, R0, -0.33332768082618713379 ;  /* 0xbeaaa9ed6b007423 */ /* 0x000fc80000010000 */
[----:B------:R-:W-:-:S04]  /*3700*/  FFMA.FTZ R107, R107, R0, RZ ;  /* 0x000000006b6b7223 */ /* 0x000fc800000100ff */
[----:B------:R-:W-:Y:S02]  /*3710*/  FFMA.FTZ R98, R98, R107, R98 ;  /* 0x0000006b62627223 */ /* 0x000fe40000010062 */
.L_x_92:
[----:B------:R-:W-:Y:S05]  /*3720*/  BSYNC B0 ;  /* 0x0000000000007941 */ /* 0x000fea0003800000 */
.L_x_90:
[----:B------:R-:W-:Y:S01]  /*3730*/  FADD.FTZ R110, |R96|, -RZ ;  /* 0x800000ff606e7221 */ /* 0x000fe20000010200 */
[----:B------:R-:W-:Y:S01]  /*3740*/  BSSY B0, `(.L_x_93) ;  /* 0x0000045000007945 */ /* 0x000fe20003800000 */
[----:B------:R-:W-:Y:S01]  /*3750*/  SHF.L.U32 R36, R36, 0x10, RZ ;  /* 0x0000001024247819 */ /* 0x000fe200000006ff */
[----:B------:R-:W-:Y:S01]  /*3760*/  FMUL R4, R4, 0.5 ;  /* 0x3f00000004047820 */ /* 0x000fe20000400000 */
[----:B------:R-:W-:Y:S01]  /*3770*/  SHF.L.U32 R37, R37, 0x10, RZ ;  /* 0x0000001025257819 */ /* 0x000fe200000006ff */
[----:B------:R-:W-:Y:S01]  /*3780*/  FMUL R5, R5, 0.5 ;  /* 0x3f00000005057820 */ /* 0x000fe20000400000 */
[----:B------:R-:W-:Y:S01]  /*3790*/  FSETP.GE.AND P5, PT, R110, 0.60000002384185791016, PT ;  /* 0x3f19999a6e00780b */ /* 0x000fe20003fa6000 */
[----:B------:R-:W-:Y:S01]  /*37a0*/  FMUL R6, R6, 0.5 ;  /* 0x3f00000006067820 */ /* 0x000fe20000400000 */
[----:B------:R-:W-:Y:S01]  /*37b0*/  SHF.L.U32 R38, R38, 0x10, RZ ;  /* 0x0000001026267819 */ /* 0x000fe200000006ff */
        /* <DEDUP_REMOVED lines=34> */
[----:B------:R-:W-:-:S02]  /*39e0*/  SHF.L.U32 R106, R106, 0x10, RZ ;  /* 0x000000106a6a7819 */ /* 0x000fc400000006ff */
[----:B------:R-:W-:Y:S02]  /*39f0*/  SHF.L.U32 R105, R105, 0x10, RZ ;  /* 0x0000001069697819 */ /* 0x000fe400000006ff */
[----:B------:R-:W-:Y:S02]  /*3a00*/  SHF.L.U32 R104, R104, 0x10, RZ ;  /* 0x0000001068687819 */ /* 0x000fe400000006ff */
[----:B------:R-:W-:Y:S02]  /*3a10*/  SHF.L.U32 R103, R103, 0x10, RZ ;  /* 0x0000001067677819 */ /* 0x000fe400000006ff */
[----:B------:R-:W-:Y:S02]  /*3a20*/  SHF.L.U32 R102, R102, 0x10, RZ ;  /* 0x0000001066667819 */ /* 0x000fe400000006ff */
[----:B------:R-:W-:Y:S02]  /*3a30*/  SHF.L.U32 R101, R101, 0x10, RZ ;  /* 0x0000001065657819 */ /* 0x000fe400000006ff */
[----:B------:R-:W-:-:S02]  /*3a40*/  SHF.L.U32 R100, R100, 0x10, RZ ;  /* 0x0000001064647819 */ /* 0x000fc400000006ff */
[----:B------:R-:W-:Y:S02]  /*3a50*/  SHF.L.U32 R99, R99, 0x10, RZ ;  /* 0x0000001063637819 */ /* 0x000fe400000006ff */
[----:B------:R-:W-:Y:S01]  /*3a60*/  SHF.R.U32.HI R107, RZ, 0x5, R66 ;  /* 0x00000005ff6b7819 */ /* 0x000fe20000011642 */
        /* <DEDUP_REMOVED lines=11> */
.L_x_94:
[----:B------:R-:W-:Y:S01]  /*3b20*/  MOV R0, 0x3c80f082 ;  /* 0x3c80f08200007802 */ /* 0x000fe20000000f00 */
[----:B------:R-:W-:-:S04]  /*3b30*/  FMUL R109, R96, R96 ;  /* 0x00000060606d7220 */ /* 0x000fc80000400000 */
[----:B------:R-:W-:-:S04]  /*3b40*/  FFMA.FTZ R0, R109, R0, -0.052303962409496307373 ;  /* 0xbd563cae6d007423 */ /* 0x000fc80000010000 */
[----:B------:R-:W-:-:S04]  /*3b50*/  FFMA.FTZ R0, R109, R0, 0.1331529766321182251 ;  /* 0x3e0859416d007423 */ /* 0x000fc80000010000 */
[----:B------:R-:W-:-:S04]  /*3b60*/  FFMA.FTZ R0, R109, R0, -0.33332768082618713379 ;  /* 0xbeaaa9ed6d007423 */ /* 0x000fc80000010000 */
[----:B------:R-:W-:-:S04]  /*3b70*/  FFMA.FTZ R109, R109, R0, RZ ;  /* 0x000000006d6d7223 */ /* 0x000fc800000100ff */
[----:B------:R-:W-:Y:S02]  /*3b80*/  FFMA.FTZ R96, R96, R109, R96 ;  /* 0x0000006d60607223 */ /* 0x000fe40000010060 */
.L_x_95:
[----:B------:R-:W-:Y:S05]  /*3b90*/  BSYNC B0 ;  /* 0x0000000000007941 */ /* 0x000fea0003800000 */
.L_x_93:
[----:B------:R-:W-:Y:S01]  /*3ba0*/  FADD R67, R67, 1 ;  /* 0x3f80000043437421 */ /* 0x000fe20000000000 */
[----:B------:R-:W-:Y:S01]  /*3bb0*/  FADD R68, R68, 1 ;  /* 0x3f80000044447421 */ /* 0x000fe20000000000 */
[----:B------:R-:W-:Y:S01]  /*3bc0*/  FADD R69, R69, 1 ;  /* 0x3f80000045457421 */ /* 0x000fe20000000000 */
[----:B------:R-:W-:Y:S01]  /*3bd0*/  FADD R70, R70, 1 ;  /* 0x3f80000046467421 */ /* 0x000fe20000000000 */
[----:B------:R-:W-:Y:S01]  /*3be0*/  @P1 FMUL R36, R4, R67 ;  /* 0x0000004304241220 */ /* 0x000fe20000400000 */
[----:B------:R-:W-:Y:S01]  /*3bf0*/  @P1 FMUL R106, R5, R68 ;  /* 0x00000044056a1220 */ /* 0x000fe20000400000 */
[----:B------:R-:W-:Y:S01]  /*3c00*/  @P1 FMUL R37, R6, R69 ;  /* 0x0000004506251220 */ /* 0x000fe20000400000 */
[----:B------:R-:W-:Y:S01]  /*3c10*/  @P1 FMUL R105, R7, R70 ;  /* 0x0000004607691220 */ /* 0x000fe20000400000 */
[----:B------:R-:W-:Y:S01]  /*3c20*/  FADD R71, R71, 1 ;  /* 0x3f80000047477421 */ /* 0x000fe20000000000 */
[----:B------:R-:W-:Y:S01]  /*3c30*/  FSEL R0, R36, +INF , !P0 ;  /* 0x7f80000024007808 */ /* 0x000fe20004000000 */
[----:B------:R-:W-:Y:S01]  /*3c40*/  FADD R72, R72, 1 ;  /* 0x3f80000048487421 */ /* 0x000fe20000000000 */
[----:B------:R-:W-:Y:S01]  /*3c50*/  FSEL R67, R106, +INF , !P0 ;  /* 0x7f8000006a437808 */ /* 0x000fe20004000000 */
[----:B------:R-:W-:Y:S01]  /*3c60*/  @P1 FMUL R38, R8, R71 ;  /* 0x0000004708261220 */ /* 0x000fe20000400000 */
[C---:B------:R-:W-:Y:S01]  /*3c70*/  FSETP.NAN.AND P5, PT, R0.reuse, R0, PT ;  /* 0x000000000000720b */ /* 0x040fe20003fa8000 */
[----:B------:R-:W-:Y:S01]  /*3c80*/  @P1 FMUL R104, R9, R72 ;  /* 0x0000004809681220 */ /* 0x000fe20000400000 */
[----:B------:R-:W-:Y:S01]  /*3c90*/  FSETP.GEU.AND P6, PT, R0, R67, PT ;  /* 0x000000430000720b */ /* 0x000fe20003fce000 */
[----:B------:R-:W-:Y:S01]  /*3ca0*/  FADD R73, R73, 1 ;  /* 0x3f80000049497421 */ /* 0x000fe20000000000 */
[----:B------:R-:W-:Y:S01]  /*3cb0*/  FSEL R7, R105, +INF , !P0 ;  /* 0x7f80000069077808 */ /* 0x000fe20004000000 */
[----:B------:R-:W-:Y:S01]  /*3cc0*/  FADD R74, R74, 1 ;  /* 0x3f8000004a4a7421 */ /* 0x000fe20000000000 */
[----:B------:R-:W-:Y:S01]  /*3cd0*/  FADD R75, R75, 1 ;  /* 0x3f8000004b4b7421 */ /* 0x000fe20000000000 */
[----:B------:R-:W-:Y:S01]  /*3ce0*/  @P1 FMUL R39, R10, R73 ;  /* 0x000000490a271220 */ /* 0x000fe20000400000 */
[----:B------:R-:W-:Y:S01]  /*3cf0*/  FADD R76, R76, 1 ;  /* 0x3f8000004c4c7421 */ /* 0x000fe20000000000 */
[----:B------:R-:W-:Y:S01]  /*3d00*/  @P1 FMUL R103, R11, R74 ;  /* 0x0000004a0b671220 */ /* 0x000fe20000400000 */
[----:B------:R-:W-:Y:S01]  /*3d10*/  @P1 FMUL R40, R12, R75 ;  /* 0x0000004b0c281220 */ /* 0x000fe20000400000 */
[----:B------:R-:W-:Y:S01]  /*3d20*/  FADD R77, R77, 1 ;  /* 0x3f8000004d4d7421 */ /* 0x000fe20000000000 */
[----:B------:R-:W-:Y:S01]  /*3d30*/  @P1 FMUL R102, R13, R76 ;  /* 0x0000004c0d661220 */ /* 0x000fe20000400000 */
[----:B------:R-:W-:Y:S01]  /*3d40*/  @!P5 FSEL R0, R0, R67, !P6 ;  /* 0x000000430000d208 */ /* 0x000fe20007000000 */
[----:B------:R-:W-:Y:S01]  /*3d50*/  FADD R78, R78, 1 ;  /* 0x3f8000004e4e7421 */ /* 0x000fe20000000000 */
[----:B------:R-:W-:Y:S01]  /*3d60*/  FSEL R67, R37, +INF , !P0 ;  /* 0x7f80000025437808 */ /* 0x000fe20004000000 */
[----:B------:R-:W-:Y:S01]  /*3d70*/  @P1 FMUL R41, R14, R77 ;  /* 0x0000004d0e291220 */ /* 0x000fe20000400000 */
[C---:B------:R-:W-:Y:S01]  /*3d80*/  FSETP.NAN.AND P5, PT, R0.reuse, R0, PT ;  /* 0x000000000000720b */ /* 0x040fe20003fa8000 */
[----:B------:R-:W-:Y:S01]  /*3d90*/  @P1 FMUL R101, R15, R78 ;  /* 0x0000004e0f651220 */ /* 0x000fe20000400000 */
[----:B------:R-:W-:Y:S01]  /*3da0*/  FSETP.GEU.AND P6, PT, R0, R67, PT ;  /* 0x000000430000720b */ /* 0x000fe20003fce000 */
        /* <DEDUP_REMOVED lines=9> */
[----:B------:R-:W-:Y:S01]  /*3e40*/  FADD R84, R84, 1 ;  /* 0x3f80000054547421 */ /* 0x000fe20000000000 */
[----:B------:R-:W-:Y:S01]  /*3e50*/  @!P5 FSEL R0, R0, R67, !P6 ;  /* 0x000000430000d208 */ /* 0x000fe20007000000 */
[----:B------:R-:W-:Y:S01]  /*3e60*/  FADD R85, R85, 1 ;  /* 0x3f80000055557421 */ /* 0x000fe20000000000 */
[----:B------:R-:W-:Y:S01]  /*3e70*/  FMUL R20, R20, R83 ;  /* 0x0000005314147220 */ /* 0x000fe20000400000 */
[----:B------:R-:W-:Y:S01]  /*3e80*/  FMUL R21, R21, R84 ;  /* 0x0000005415157220 */ /* 0x000fe20000400000 */
[----:B------:R-:W-:Y:S01]  /*3e90*/  FSETP.NAN.AND P5, PT, R0, R0, PT ;  /* 0x000000000000720b */ /* 0x000fe20003fa8000 */
[----:B------:R-:W-:Y:S01]  /*3ea0*/  FMUL R22, R22, R85 ;  /* 0x0000005516167220 */ /* 0x000fe20000400000 */
[----:B------:R-:W-:Y:S01]  /*3eb0*/  FSETP.GEU.AND P6, PT, R0, R7, PT ;  /* 0x000000070000720b */ /* 0x000fe20003fce000 */
[----:B------:R-:W-:Y:S01]  /*3ec0*/  FADD R86, R86, 1 ;  /* 0x3f80000056567421 */ /* 0x000fe20000000000 */
[----:B------:R-:W-:Y:S01]  /*3ed0*/  FADD R87, R87, 1 ;  /* 0x3f80000057577421 */ /* 0x000fe20000000000 */
[----:B------:R-:W-:Y:S01]  /*3ee0*/  FADD R88, R88, 1 ;  /* 0x3f80000058587421 */ /* 0x000fe20000000000 */
[----:B------:R-:W-:Y:S01]  /*3ef0*/  FADD R89, R89, 1 ;  /* 0x3f80000059597421 */ /* 0x000fe20000000000 */
[----:B------:R-:W-:Y:S01]  /*3f00*/  FMUL R23, R23, R86 ;  /* 0x0000005617177220 */ /* 0x000fe20000400000 */
[----:B------:R-:W-:Y:S01]  /*3f10*/  FMUL R24, R24, R87 ;  /* 0x0000005718187220 */ /* 0x000fe20000400000 */
[----:B------:R-:W-:Y:S01]  /*3f20*/  FMUL R25, R25, R88 ;  /* 0x0000005819197220 */ /* 0x000fe20000400000 */
[----:B------:R-:W-:Y:S01]  /*3f30*/  FMUL R26, R26, R89 ;  /* 0x000000591a1a7220 */ /* 0x000fe20000400000 */
[----:B------:R-:W-:Y:S01]  /*3f40*/  FADD R90, R90, 1 ;  /* 0x3f8000005a5a7421 */ /* 0x000fe20000000000 */
[----:B------:R-:W-:Y:S01]  /*3f50*/  FADD R91, R91, 1 ;  /* 0x3f8000005b5b7421 */ /* 0x000fe20000000000 */
[----:B------:R-:W-:Y:S01]  /*3f60*/  @!P5 FSEL R0, R0, R7, !P6 ;  /* 0x000000070000d208 */ /* 0x000fe20007000000 */
[----:B------:R-:W-:Y:S01]  /*3f70*/  FADD R92, R92, 1 ;  /* 0x3f8000005c5c7421 */ /* 0x000fe20000000000 */
[----:B------:R-:W-:Y:S01]  /*3f80*/  FSEL R7, R38, +INF , !P0 ;  /* 0x7f80000026077808 */ /* 0x000fe20004000000 */
[----:B------:R-:W-:Y:S01]  /*3f90*/  FMUL R27, R27, R90 ;  /* 0x0000005a1b1b7220 */ /* 0x000fe20000400000 */
[----:B------:R-:W-:Y:S01]  /*3fa0*/  FSETP.NAN.AND P5, PT, R0, R0, PT ;  /* 0x000000000000720b */ /* 0x000fe20003fa8000 */
[----:B------:R-:W-:Y:S01]  /*3fb0*/  FMUL R28, R28, R91 ;  /* 0x0000005b1c1c7220 */ /* 0x000fe20000400000 */
[----:B------:R-:W-:Y:S01]  /*3fc0*/  FSETP.GEU.AND P6, PT, R0, R7, PT ;  /* 0x000000070000720b */ /* 0x000fe20003fce000 */
[----:B------:R-:W-:Y:S01]  /*3fd0*/  FMUL R29, R29, R92 ;  /* 0x0000005c1d1d7220 */ /* 0x000fe20000400000 */
        /* <DEDUP_REMOVED lines=9> */
[----:B------:R-:W-:Y:S01]  /*4070*/  @!P5 FSEL R0, R0, R7, !P6 ;  /* 0x000000070000d208 */ /* 0x000fe20007000000 */
[-C--:B------:R-:W-:Y:S01]  /*4080*/  IMAD.WIDE R12, R64, R65.reuse, c[0x0][0x170] ;  /* 0x00005c00400c7625 */ /* 0x080fe200078e0241 */
[----:B------:R-:W-:Y:S01]  /*4090*/  FSEL R7, R104, +INF , !P0 ;  /* 0x7f80000068077808 */ /* 0x000fe20004000000 */
[----:B------:R-:W-:Y:S01]  /*40a0*/  FMUL R35, R35, R96 ;  /* 0x0000006023237220 */ /* 0x000fe20000400000 */
[----:B------:R-:W-:Y:S01]  /*40b0*/  FSETP.NAN.AND P5, PT, R0, R0, PT ;  /* 0x000000000000720b */ /* 0x000fe20003fa8000 */
[----:B------:R-:W-:Y:S01]  /*40c0*/  IMAD.WIDE R14, R64, R65, c[0x0][0x178] ;  /* 0x00005e00400e7625 */ /* 0x000fe200078e0241 */
[----:B------:R-:W-:-:S02]  /*40d0*/  FSETP.GEU.AND P6, PT, R0, R7, PT ;  /* 0x000000070000720b */ /* 0x000fc40003fce000 */
[----:B------:R-:W-:Y:S02]  /*40e0*/  FSEL R9, R6, +INF , P2 ;  /* 0x7f80000006097808 */ /* 0x000fe40001000000 */
[----:B------:R-:W-:Y:S02]  /*40f0*/  FSEL R36, R36, -INF , !P0 ;  /* 0xff80000024247808 */ /* 0x000fe40004000000 */
[----:B------:R-:W-:Y:S02]  /*4100*/  FSEL R37, R37, -INF , !P0 ;  /* 0xff80000025257808 */ /* 0x000fe40004000000 */
[----:B------:R-:W-:Y:S02]  /*4110*/  FSEL R105, R105, -INF , !P0 ;  /* 0xff80000069697808 */ /* 0x000fe40004000000 */
[----:B------:R-:W-:Y:S02]  /*4120*/  P2R R108, PR, RZ, 0x10 ;  /* 0x00000010ff6c7803 */ /* 0x000fe40000000000 */
[----:B------:R-:W-:-:S02]  /*4130*/  @!P5 FSEL R0, R0, R7, !P6 ;  /* 0x000000070000d208 */ /* 0x000fc40007000000 */
[C---:B------:R-:W-:Y:S02]  /*4140*/  FSEL R7, R39.reuse, +INF , !P0 ;  /* 0x7f80000027077808 */ /* 0x040fe40004000000 */
[C---:B------:R-:W-:Y:S02]  /*4150*/  FSETP.NAN.AND P5, PT, R0.reuse, R0, PT ;  /* 0x000000000000720b */ /* 0x040fe40003fa8000 */
[----:B------:R-:W-:Y:S02]  /*4160*/  FSETP.GEU.AND P6, PT, R0, R7, PT ;  /* 0x000000070000720b */ /* 0x000fe40003fce000 */
[----:B------:R-:W-:Y:S02]  /*4170*/  FSEL R39, R39, -INF , !P0 ;  /* 0xff80000027277808 */ /* 0x000fe40004000000 */
[----:B------:R-:W-:-:S07]  /*4180*/  ISETP.GE.AND P4, PT, R66, 0x10, PT ;  /* 0x000000104200780c */ /* 0x000fce0003f86270 */
[----:B------:R-:W-:Y:S02]  /*4190*/  @!P5 FSEL R0, R0, R7, !P6 ;  /* 0x000000070000d208 */ /* 0x000fe40007000000 */
[C---:B------:R-:W-:Y:S02]  /*41a0*/  FSEL R7, R103.reuse, +INF , !P0 ;  /* 0x7f80000067077808 */ /* 0x040fe40004000000 */
[C---:B------:R-:W-:Y:S02]  /*41b0*/  FSETP.NAN.AND P5, PT, R0.reuse, R0, PT ;  /* 0x000000000000720b */ /* 0x040fe40003fa8000 */
[----:B------:R-:W-:Y:S02]  /*41c0*/  FSETP.GEU.AND P6, PT, R0, R7, PT ;  /* 0x000000070000720b */ /* 0x000fe40003fce000 */
[----:B------:R-:W-:-:S09]  /*41d0*/  FSEL R103, R103, -INF , !P0 ;  /* 0xff80000067677808 */ /* 0x000fd20004000000 */
[----:B------:R-:W-:Y:S02]  /*41e0*/  @!P5 FSEL R0, R0, R7, !P6 ;  /* 0x000000070000d208 */ /* 0x000fe40007000000 */
[----:B------:R-:W-:Y:S02]  /*41f0*/  FSEL R7, R40, +INF , !P0 ;  /* 0x7f80000028077808 */ /* 0x000fe40004000000 */
[C---:B------:R-:W-:Y:S02]  /*4200*/  FSETP.NAN.AND P5, PT, R0.reuse, R0, PT ;  /* 0x000000000000720b */ /* 0x040fe40003fa8000 */
[----:B------:R-:W-:-:S11]  /*4210*/  FSETP.GEU.AND P6, PT, R0, R7, PT ;  /* 0x000000070000720b */ /* 0x000fd60003fce000 */
[----:B------:R-:W-:Y:S02]  /*4220*/  @!P5 FSEL R0, R0, R7, !P6 ;  /* 0x000000070000d208 */ /* 0x000fe40007000000 */
[----:B------:R-:W-:Y:S02]  /*4230*/  FSEL R7, R102, +INF , !P0 ;  /* 0x7f80000066077808 */ /* 0x000fe40004000000 */
[C---:B------:R-:W-:Y:S02]  /*4240*/  FSETP.NAN.AND P5, PT, R0.reuse, R0, PT ;  /* 0x000000000000720b */ /* 0x040fe40003fa8000 */
[----:B------:R-:W-:-:S11]  /*4250*/  FSETP.GEU.AND P6, PT, R0, R7, PT ;  /* 0x000000070000720b */ /* 0x000fd60003fce000 */
[----:B------:R-:W-:Y:S02]  /*4260*/  @!P5 FSEL R0, R0, R7, !P6 ;  /* 0x000000070000d208 */ /* 0x000fe40007000000 */
[C---:B------:R-:W-:Y:S02]  /*4270*/  FSEL R7, R41.reuse, +INF , !P0 ;  /* 0x7f80000029077808 */ /* 0x040fe40004000000 */
[C---:B------:R-:W-:Y:S02]  /*4280*/  FSETP.NAN.AND P5, PT, R0.reuse, R0, PT ;  /* 0x000000000000720b */ /* 0x040fe40003fa8000 */
[----:B------:R-:W-:Y:S02]  /*4290*/  FSETP.GEU.AND P6, PT, R0, R7, PT ;  /* 0x000000070000720b */ /* 0x000fe40003fce000 */
[----:B------:R-:W-:-:S09]  /*42a0*/  FSEL R41, R41, -INF , !P0 ;  /* 0xff80000029297808 */ /* 0x000fd20004000000 */
        /* <DEDUP_REMOVED lines=24> */
[----:B------:R-:W-:Y:S02]  /*4430*/  FSEL R7, R20, +INF , P2 ;  /* 0x7f80000014077808 */ /* 0x000fe40001000000 */
[C---:B------:R-:W-:Y:S02]  /*4440*/  FSETP.NAN.AND P5, PT, R0.reuse, R0, PT ;  /* 0x000000000000720b */ /* 0x040fe40003fa8000 */
[----:B------:R-:W-:-:S11]  /*4450*/  FSETP.GEU.AND P6, PT, R0, R7, PT ;  /* 0x000000070000720b */ /* 0x000fd60003fce000 */
[----:B------:R-:W-:Y:S02]  /*4460*/  @!P5 FSEL R0, R0, R7, !P6 ;  /* 0x000000070000d208 */ /* 0x000fe40007000000 */
[C---:B------:R-:W-:Y:S02]  /*4470*/  FSEL R7, R21.reuse, +INF , P2 ;  /* 0x7f80000015077808 */ /* 0x040fe40001000000 */
[C---:B------:R-:W-:Y:S02]  /*4480*/  FSETP.NAN.AND P5, PT, R0.reuse, R0, PT ;  /* 0x000000000000720b */ /* 0x040fe40003fa8000 */
[----:B------:R-:W-:Y:S02]  /*4490*/  FSETP.GEU.AND P6, PT, R0, R7, PT ;  /* 0x000000070000720b */ /* 0x000fe40003fce000 */
[----:B------:R-:W-:-:S09]  /*44a0*/  FSEL R21, R21, -INF , P2 ;  /* 0xff80000015157808 */ /* 0x000fd20001000000 */
        /* <DEDUP_REMOVED lines=49> */
[----:B------:R-:W-:Y:S01]  /*47c0*/  @!P5 FSEL R0, R0, R7, !P6 ;  /* 0x000000070000d208 */ /* 0x000fe20007000000 */
[----:B------:R-:W-:-:S03]  /*47d0*/  FADD R7, R98, 1 ;  /* 0x3f80000062077421 */ /* 0x000fc60000000000 */
[----:B------:R-:W-:Y:S01]  /*47e0*/  FSETP.NAN.AND P5, PT, R0, R0, PT ;  /* 0x000000000000720b */ /* 0x000fe20003fa8000 */
[----:B------:R-:W-:Y:S01]  /*47f0*/  FMUL R7, R34, R7 ;  /* 0x0000000722077220 */ /* 0x000fe20000400000 */
[----:B------:R-:W-:-:S11]  /*4800*/  FSETP.GEU.AND P6, PT, R0, R9, PT ;  /* 0x000000090000720b */ /* 0x000fd60003fce000 */
        /* <DEDUP_REMOVED lines=9> */
[----:B------:R-:W-:-:S04]  /*48a0*/  @!P5 FSEL R0, R0, R9, !P6 ;  /* 0x000000090000d208 */ /* 0x000fc80007000000 */
[C---:B------:R-:W-:Y:S01]  /*48b0*/  FSETP.NAN.AND P5, PT, R0.reuse, R0, PT ;  /* 0x000000000000720b */ /* 0x040fe20003fa8000 */
[----:B------:R-:W0:Y:S02]  /*48c0*/  SHFL.BFLY PT, R9, R0, 0x10, 0x1f ;  /* 0x0e001f0000097f89 */ /* 0x000e2400000e0000 */
[----:B0-----:R-:W-:-:S13]  /*48d0*/  FSETP.GEU.AND P6, PT, R0, R9, PT ;  /* 0x000000090000720b */ /* 0x001fda0003fce000 */
[----:B------:R-:W-:-:S04]  /*48e0*/  @P6 FSEL R0, R0, R9, P5 ;  /* 0x0000000900006208 */ /* 0x000fc80002800000 */
[C---:B------:R-:W-:Y:S01]  /*48f0*/  FSETP.NAN.AND P5, PT, R0.reuse, R0, PT ;  /* 0x000000000000720b */ /* 0x040fe20003fa8000 */
[----:B------:R-:W0:Y:S02]  /*4900*/  SHFL.BFLY PT, R9, R0, 0x8, 0x1f ;  /* 0x0d001f0000097f89 */ /* 0x000e2400000e0000 */
[----:B0-----:R-:W-:-:S13]  /*4910*/  FSETP.GEU.AND P6, PT, R0, R9, PT ;  /* 0x000000090000720b */ /* 0x001fda0003fce000 */
[----:B------:R-:W-:Y:S02]  /*4920*/  @P6 FSEL R0, R0, R9, P5 ;  /* 0x0000000900006208 */ /* 0x000fe40002800000 */
[----:B------:R-:W-:Y:S02]  /*4930*/  FSETP.NAN.AND P6, PT, R36, R36, PT ;  /* 0x000000242400720b */ /* 0x000fe40003fc8000 */
[----:B------:R-:W-:-:S04]  /*4940*/  FSEL R9, R106, -INF , !P0 ;  /* 0xff8000006a097808 */ /* 0x000fc80004000000 */
[----:B------:R-:W-:-:S07]  /*4950*/  FSETP.GT.AND P5, PT, R36, R9, PT ;  /* 0x000000092400720b */ /* 0x000fce0003fa4000 */
[----:B------:R-:W-:Y:S02]  /*4960*/  @!P6 FSEL R36, R36, R9, P5 ;  /* 0x000000092424e208 */ /* 0x000fe40002800000 */
[----:B------:R-:W-:Y:S02]  /*4970*/  FSEL R9, R38, -INF , !P0 ;  /* 0xff80000026097808 */ /* 0x000fe40004000000 */
[C---:B------:R-:W-:Y:S02]  /*4980*/  FSETP.NAN.AND P6, PT, R36.reuse, R36, PT ;  /* 0x000000242400720b */ /* 0x040fe40003fc8000 */
[----:B------:R-:W-:-:S11]  /*4990*/  FSETP.GT.AND P5, PT, R36, R37, PT ;  /* 0x000000252400720b */ /* 0x000fd60003fa4000 */
[----:B------:R-:W-:-:S04]  /*49a0*/  @!P6 FSEL R36, R36, R37, P5 ;  /* 0x000000252424e208 */ /* 0x000fc80002800000 */
[C---:B------:R-:W-:Y:S02]  /*49b0*/  FSETP.NAN.AND P6, PT, R36.reuse, R36, PT ;  /* 0x000000242400720b */ /* 0x040fe40003fc8000 */
[----:B------:R-:W-:-:S11]  /*49c0*/  FSETP.GT.AND P5, PT, R36, R105, PT ;  /* 0x000000692400720b */ /* 0x000fd60003fa4000 */
[----:B------:R-:W-:-:S04]  /*49d0*/  @!P6 FSEL R36, R36, R105, P5 ;  /* 0x000000692424e208 */ /* 0x000fc80002800000 */
[C---:B------:R-:W-:Y:S02]  /*49e0*/  FSETP.NAN.AND P6, PT, R36.reuse, R36, PT ;  /* 0x000000242400720b */ /* 0x040fe40003fc8000 */
[----:B------:R-:W-:-:S11]  /*49f0*/  FSETP.GT.AND P5, PT, R36, R9, PT ;  /* 0x000000092400720b */ /* 0x000fd60003fa4000 */
[----:B------:R-:W-:Y:S02]  /*4a00*/  @!P6 FSEL R36, R36, R9, P5 ;  /* 0x000000092424e208 */ /* 0x000fe40002800000 */
[----:B------:R-:W-:Y:S02]  /*4a10*/  FSEL R9, R104, -INF , !P0 ;  /* 0xff80000068097808 */ /* 0x000fe40004000000 */
[C---:B------:R-:W-:Y:S02]  /*4a20*/  FSETP.NAN.AND P6, PT, R36.reuse, R36, PT ;  /* 0x000000242400720b */ /* 0x040fe40003fc8000 */
[----:B------:R-:W-:-:S11]  /*4a30*/  FSETP.GT.AND P5, PT, R36, R9, PT ;  /* 0x000000092400720b */ /* 0x000fd60003fa4000 */
        /* <DEDUP_REMOVED lines=29> */
[----:B------:R-:W-:Y:S02]  /*4c10*/  FSEL R9, R20, -INF , P2 ;  /* 0xff80000014097808 */ /* 0x000fe40001000000 */
        /* <DEDUP_REMOVED lines=54> */
[----:B------:R-:W-:Y:S02]  /*4f80*/  @!P6 FSEL R36, R36, R9, P5 ;  /* 0x000000092424e208 */ /* 0x000fe40002800000 */
[----:B------:R-:W-:Y:S02]  /*4f90*/  FSEL R9, R7, -INF , P2 ;  /* 0xff80000007097808 */ /* 0x000fe40001000000 */
[C---:B------:R-:W-:Y:S01]  /*4fa0*/  FSETP.NAN.AND P6, PT, R36.reuse, R36, PT ;  /* 0x000000242400720b */ /* 0x040fe20003fc8000 */
[----:B------:R-:W0:Y:S01]  /*4fb0*/  SHFL.BFLY PT, R7, R0, 0x4, 0x1f ;  /* 0x0c801f0000077f89 */ /* 0x000e2200000e0000 */
[----:B------:R-:W-:-:S11]  /*4fc0*/  FSETP.GT.AND P5, PT, R36, R9, PT ;  /* 0x000000092400720b */ /* 0x000fd60003fa4000 */
[----:B------:R-:W-:-:S04]  /*4fd0*/  @!P6 FSEL R36, R36, R9, P5 ;  /* 0x000000092424e208 */ /* 0x000fc80002800000 */
[C---:B------:R-:W-:Y:S02]  /*4fe0*/  FSETP.NAN.AND P6, PT, R36.reuse, R36, PT ;  /* 0x000000242400720b */ /* 0x040fe40003fc8000 */
[----:B------:R-:W-:-:S11]  /*4ff0*/  FSETP.GT.AND P5, PT, R36, R35, PT ;  /* 0x000000232400720b */ /* 0x000fd60003fa4000 */
[----:B------:R-:W-:Y:S02]  /*5000*/  @!P6 FSEL R36, R36, R35, P5 ;  /* 0x000000232424e208 */ /* 0x000fe40002800000 */
[CC--:B0-----:R-:W-:Y:S02]  /*5010*/  FSETP.GEU.AND P6, PT, R0.reuse, R7.reuse, PT ;  /* 0x000000070000720b */ /* 0x0c1fe40003fce000 */
[C---:B------:R-:W-:Y:S01]  /*5020*/  FSETP.NAN.AND P5, PT, R0.reuse, R0, PT ;  /* 0x000000000000720b */ /* 0x040fe20003fa8000 */
[----:B------:R-:W0:Y:S10]  /*5030*/  SHFL.BFLY PT, R9, R36, 0x10, 0x1f ;  /* 0x0e001f0024097f89 */ /* 0x000e3400000e0000 */
[----:B------:R-:W-:-:S02]  /*5040*/  @P6 FSEL R0, R0, R7, P5 ;  /* 0x0000000700006208 */ /* 0x000fc40002800000 */
[----:B------:R-:W-:-:S03]  /*5050*/  FSETP.NAN.AND P6, PT, R36, R36, PT ;  /* 0x000000242400720b */ /* 0x000fc60003fc8000 */
[----:B------:R-:W1:Y:S01]  /*5060*/  SHFL.BFLY PT, R7, R0, 0x2, 0x1f ;  /* 0x0c401f0000077f89 */ /* 0x000e6200000e0000 */
[----:B0-----:R-:W-:-:S09]  /*5070*/  FSETP.GT.AND P5, PT, R36, R9, PT ;  /* 0x000000092400720b */ /* 0x001fd20003fa4000 */
[----:B------:R-:W-:Y:S02]  /*5080*/  @!P6 FSEL R36, R36, R9, P5 ;  /* 0x000000092424e208 */ /* 0x000fe40002800000 */
[----:B------:R-:W-:-:S03]  /*5090*/  FSETP.NAN.AND P5, PT, R0, R0, PT ;  /* 0x000000000000720b */ /* 0x000fc60003fa8000 */
[----:B------:R-:W0:Y:S01]  /*50a0*/  SHFL.BFLY PT, R9, R36, 0x8, 0x1f ;  /* 0x0d001f0024097f89 */ /* 0x000e2200000e0000 */
[----:B-1----:R-:W-:-:S13]  /*50b0*/  FSETP.GEU.AND P6, PT, R0, R7, PT ;  /* 0x000000070000720b */ /* 0x002fda0003fce000 */
[----:B------:R-:W-:Y:S02]  /*50c0*/  @P6 FSEL R0, R0, R7, P5 ;  /* 0x0000000700006208 */ /* 0x000fe40002800000 */
[C---:B------:R-:W-:Y:S02]  /*50d0*/  FSETP.NAN.AND P6, PT, R36.reuse, R36, PT ;  /* 0x000000242400720b */ /* 0x040fe40003fc8000 */
[----:B0-----:R-:W-:Y:S01]  /*50e0*/  FSETP.GT.AND P5, PT, R36, R9, PT ;  /* 0x000000092400720b */ /* 0x001fe20003fa4000 */
[----:B------:R-:W0:-:S12]  /*50f0*/  SHFL.BFLY PT, R7, R0, 0x1, 0x1f ;  /* 0x0c201f0000077f89 */ /* 0x000e1800000e0000 */
[----:B------:R-:W-:Y:S02]  /*5100*/  @!P5 FSEL R36, R36, R9, P6 ;  /* 0x000000092424d208 */ /* 0x000fe40003000000 */
[----:B------:R-:W-:-:S03]  /*5110*/  FSETP.NAN.AND P5, PT, R0, R0, PT ;  /* 0x000000000000720b */ /* 0x000fc60003fa8000 */
[----:B------:R-:W1:Y:S01]  /*5120*/  SHFL.BFLY PT, R9, R36, 0x4, 0x1f ;  /* 0x0c801f0024097f89 */ /* 0x000e6200000e0000 */
[----:B0-----:R-:W-:-:S13]  /*5130*/  FSETP.GEU.AND P6, PT, R0, R7, PT ;  /* 0x000000070000720b */ /* 0x001fda0003fce000 */
[----:B------:R-:W-:Y:S02]  /*5140*/  @P6 SEL R0, R0, R7, P5 ;  /* 0x0000000700006207 */ /* 0x000fe40002800000 */
[C---:B------:R-:W-:Y:S02]  /*5150*/  FSETP.NAN.AND P6, PT, R36.reuse, R36, PT ;  /* 0x000000242400720b */ /* 0x040fe40003fc8000 */
[----:B-1----:R-:W-:Y:S02]  /*5160*/  FSETP.GT.AND P5, PT, R36, R9, PT ;  /* 0x000000092400720b */ /* 0x002fe40003fa4000 */
[----:B------:R-:W-:-:S04]  /*5170*/  SHF.L.U32 R7, R107, 0x2, RZ ;  /* 0x000000026b077819 */ /* 0x000fc800000006ff */
[----:B------:R-:W-:-:S07]  /*5180*/  LOP3.LUT R7, R7, 0x3c, RZ, 0xe2, !PT ;  /* 0x0000003c07077812 */ /* 0x000fce00078ee2ff */
[----:B------:R-:W-:Y:S02]  /*5190*/  @!P5 FSEL R36, R36, R9, P6 ;  /* 0x000000092424d208 */ /* 0x000fe40003000000 */
[----:B------:R-:W-:-:S03]  /*51a0*/  LOP3.LUT P5, RZ, R66, 0x1f, RZ, 0xc0, !PT ;  /* 0x0000001f42ff7812 */ /* 0x000fc600078ac0ff */
[----:B------:R-:W-:Y:S10]  /*51b0*/  SHFL.BFLY PT, R11, R36, 0x2, 0x1f ;  /* 0x0c401f00240b7f89 */ /* 0x000ff400000e0000 */
[----:B------:R-:W-:Y:S04]  /*51c0*/  @!P5 STS [R7], R0 ;  /* 0x000000000700d388 */ /* 0x000fe80000000800 */
[----:B------:R-:W-:Y:S06]  /*51d0*/  BAR.SYNC.DEFER_BLOCKING 0x0 ;  /* 0x0000000000007b1d */ /* 0x000fec0000010000 */
[----:B------:R-:W0:Y:S04]  /*51e0*/  @!P4 LDS R5, [R66.X4] ;  /* 0x000000004205c984 */ /* 0x000e280000004800 */
[----:B0-----:R-:W0:Y:S02]  /*51f0*/  SHFL.BFLY PT, R6, R5, 0x8, 0x1f ;  /* 0x0d001f0005067f89 */ /* 0x001e2400000e0000 */
[----:B0-----:R-:W-:-:S04]  /*5200*/  FSETP.GEU.AND P5, PT, R5, R6, PT ;  /* 0x000000060500720b */ /* 0x001fc80003fae000 */
[C---:B------:R-:W-:Y:S02]  /*5210*/  FSEL R6, R5.reuse, R6, !P5 ;  /* 0x0000000605067208 */ /* 0x040fe40006800000 */
[----:B------:R-:W-:-:S04]  /*5220*/  FSETP.NAN.AND P5, PT, R5, R5, PT ;  /* 0x000000050500720b */ /* 0x000fc80003fa8000 */
[----:B------:R-:W-:-:S04]  /*5230*/  FSEL R9, R5, R6, P5 ;  /* 0x0000000605097208 */ /* 0x000fc80002800000 */
[C---:B------:R-:W-:Y:S01]  /*5240*/  FSETP.NAN.AND P6, PT, R9.reuse, R9, PT ;  /* 0x000000090900720b */ /* 0x040fe20003fc8000 */
[----:B------:R-:W0:Y:S02]  /*5250*/  SHFL.BFLY PT, R6, R9, 0x4, 0x1f ;  /* 0x0c801f0009067f89 */ /* 0x000e2400000e0000 */
[----:B0-----:R-:W-:-:S13]  /*5260*/  FSETP.GEU.AND P5, PT, R9, R6, PT ;  /* 0x000000060900720b */ /* 0x001fda0003fae000 */
[----:B------:R-:W-:Y:S02]  /*5270*/  @P5 FSEL R9, R9, R6, P6 ;  /* 0x0000000609095208 */ /* 0x000fe40003000000 */
[CC--:B------:R-:W-:Y:S02]  /*5280*/  FSETP.GT.AND P5, PT, R36.reuse, R11.reuse, PT ;  /* 0x0000000b2400720b */ /* 0x0c0fe40003fa4000 */
[C---:B------:R-:W-:Y:S01]  /*5290*/  FSETP.NAN.AND P6, PT, R36.reuse, R36, PT ;  /* 0x000000242400720b */ /* 0x040fe20003fc8000 */
[----:B------:R-:W0:Y:S10]  /*52a0*/  SHFL.BFLY PT, R0, R9, 0x2, 0x1f ;  /* 0x0c401f0009007f89 */ /* 0x000e3400000e0000 */
[----:B------:R-:W-:-:S02]  /*52b0*/  @!P5 FSEL R36, R36, R11, P6 ;  /* 0x0000000b2424d208 */ /* 0x000fc40003000000 */
[C---:B------:R-:W-:Y:S01]  /*52c0*/  FSETP.NAN.AND P6, PT, R9.reuse, R9, PT ;  /* 0x000000090900720b */ /* 0x040fe20003fc8000 */
[----:B------:R-:W-:Y:S02]  /*52d0*/  CS2R R10, SRZ ;  /* 0x00000000000a7805 */ /* 0x000fe4000001ff00 */
[----:B------:R-:W1:Y:S01]  /*52e0*/  SHFL.BFLY PT, R5, R36, 0x1, 0x1f ;  /* 0x0c201f0024057f89 */ /* 0x000e6200000e0000 */
[----:B0-----:R-:W-:-:S13]  /*52f0*/  FSETP.GEU.AND P5, PT, R9, R0, PT ;  /* 0x000000000900720b */ /* 0x001fda0003fae000 */
[----:B------:R-:W-:Y:S02]  /*5300*/  @P5 FSEL R9, R9, R0, P6 ;  /* 0x0000000009095208 */ /* 0x000fe40003000000 */
[CC--:B-1----:R-:W-:Y:S02]  /*5310*/  FSETP.GT.AND P5, PT, R36.reuse, R5.reuse, PT ;  /* 0x000000052400720b */ /* 0x0c2fe40003fa4000 */
[C---:B------:R-:W-:Y:S01]  /*5320*/  FSETP.NAN.AND P6, PT, R36.reuse, R36, PT ;  /* 0x000000242400720b */ /* 0x040fe20003fc8000 */
[----:B------:R-:W0:Y:S10]  /*5330*/  SHFL.BFLY PT, R0, R9, 0x1, 0x1f ;  /* 0x0c201f0009007f89 */ /* 0x000e3400000e0000 */
[----:B------:R-:W-:-:S02]  /*5340*/  @!P5 SEL R36, R36, R5, P6 ;  /* 0x000000052424d207 */ /* 0x000fc40003000000 */
[C---:B------:R-:W-:Y:S02]  /*5350*/  FSETP.NAN.AND P6, PT, R9.reuse, R9, PT ;  /* 0x000000090900720b */ /* 0x040fe40003fc8000 */
[----:B0-----:R-:W-:-:S13]  /*5360*/  FSETP.GEU.AND P5, PT, R9, R0, PT ;  /* 0x000000000900720b */ /* 0x001fda0003fae000 */
[----:B------:R-:W-:Y:S02]  /*5370*/  @P5 SEL R9, R9, R0, P6 ;  /* 0x0000000009095207 */ /* 0x000fe40003000000 */
[C---:B------:R-:W-:Y:S02]  /*5380*/  LOP3.LUT P5, RZ, R66.reuse, 0xf, RZ, 0xc0, !PT ;  /* 0x0000000f42ff7812 */ /* 0x040fe400078ac0ff */
[C---:B------:R-:W-:Y:S02]  /*5390*/  ISETP.GE.AND P6, PT, R66.reuse, 0x10, PT ;  /* 0x000000104200780c */ /* 0x040fe40003fc6270 */
[C---:B------:R-:W-:Y:S02]  /*53a0*/  ISETP.LT.AND P4, PT, R66.reuse, 0x10, !P5 ;  /* 0x000000104200780c */ /* 0x040fe40006f81270 */
[----:B------:R-:W-:-:S11]  /*53b0*/  LOP3.LUT P5, RZ, R66, 0x1f, RZ, 0xc0, !PT ;  /* 0x0000001f42ff7812 */ /* 0x000fd600078ac0ff */
[----:B------:R0:W-:Y:S04]  /*53c0*/  @P4 STS [R66.X4], R9 ;  /* 0x0000000942004388 */ /* 0x0001e80000004800 */
[----:B------:R-:W-:Y:S01]  /*53d0*/  BAR.SYNC.DEFER_BLOCKING 0x0 ;  /* 0x0000000000007b1d */ /* 0x000fe20000010000 */
[----:B0-----:R-:W-:-:S05]  /*53e0*/  CS2R R8, SRZ ;  /* 0x0000000000087805 */ /* 0x001fca000001ff00 */
[----:B------:R-:W-:Y:S04]  /*53f0*/  LDS R67, [RZ] ;  /* 0x00000000ff437984 */ /* 0x000fe80000000800 */
[----:B------:R-:W-:Y:S06]  /*5400*/  BAR.SYNC.DEFER_BLOCKING 0x0 ;  /* 0x0000000000007b1d */ /* 0x000fec0000010000 */
[----:B------:R-:W-:Y:S04]  /*5410*/  @!P5 STS [R7], R36 ;  /* 0x000000240700d388 */ /* 0x000fe80000000800 */
[----:B------:R-:W-:Y:S06]  /*5420*/  BAR.SYNC.DEFER_BLOCKING 0x0 ;  /* 0x0000000000007b1d */ /* 0x000fec0000010000 */
[----:B------:R-:W0:Y:S04]  /*5430*/  @!P6 LDS R4, [R66.X4] ;  /* 0x000000004204e984 */ /* 0x000e280000004800 */
[----:B0-----:R-:W0:Y:S02]  /*5440*/  SHFL.BFLY PT, R5, R4, 0x8, 0x1f ;  /* 0x0d001f0004057f89 */ /* 0x001e2400000e0000 */
[----:B0-----:R-:W-:-:S04]  /*5450*/  FSETP.GT.AND P5, PT, R4, R5, PT ;  /* 0x000000050400720b */ /* 0x001fc80003fa4000 */
[C---:B------:R-:W-:Y:S02]  /*5460*/  FSEL R5, R4.reuse, R5, P5 ;  /* 0x0000000504057208 */ /* 0x040fe40002800000 */
[----:B------:R-:W-:-:S04]  /*5470*/  FSETP.NAN.AND P5, PT, R4, R4, PT ;  /* 0x000000040400720b */ /* 0x000fc80003fa8000 */
[----:B------:R-:W-:-:S04]  /*5480*/  FSEL R5, R4, R5, P5 ;  /* 0x0000000504057208 */ /* 0x000fc80002800000 */
[C---:B------:R-:W-:Y:S01]  /*5490*/  FSETP.NAN.AND P6, PT, R5.reuse, R5, PT ;  /* 0x000000050500720b */ /* 0x040fe20003fc8000 */
[----:B------:R-:W0:Y:S02]  /*54a0*/  SHFL.BFLY PT, R0, R5, 0x4, 0x1f ;  /* 0x0c801f0005007f89 */ /* 0x000e2400000e0000 */
[----:B0-----:R-:W-:-:S13]  /*54b0*/  FSETP.GT.AND P5, PT, R5, R0, PT ;  /* 0x000000000500720b */ /* 0x001fda0003fa4000 */
[----:B------:R-:W-:-:S04]  /*54c0*/  @!P5 FSEL R5, R5, R0, P6 ;  /* 0x000000000505d208 */ /* 0x000fc80003000000 */
[C---:B------:R-:W-:Y:S01]  /*54d0*/  FSETP.NAN.AND P6, PT, R5.reuse, R5, PT ;  /* 0x000000050500720b */ /* 0x040fe20003fc8000 */
[----:B------:R-:W0:Y:S02]  /*54e0*/  SHFL.BFLY PT, R0, R5, 0x2, 0x1f ;  /* 0x0c401f0005007f89 */ /* 0x000e2400000e0000 */
[----:B0-----:R-:W-:-:S13]  /*54f0*/  FSETP.GT.AND P5, PT, R5, R0, PT ;  /* 0x000000000500720b */ /* 0x001fda0003fa4000 */
[----:B------:R-:W-:-:S04]  /*5500*/  @!P5 FSEL R5, R5, R0, P6 ;  /* 0x000000000505d208 */ /* 0x000fc80003000000 */
[C---:B------:R-:W-:Y:S01]  /*5510*/  FSETP.NAN.AND P6, PT, R5.reuse, R5, PT ;  /* 0x000000050500720b */ /* 0x040fe20003fc8000 */
[----:B------:R-:W0:Y:S02]  /*5520*/  SHFL.BFLY PT, R0, R5, 0x1, 0x1f ;  /* 0x0c201f0005007f89 */ /* 0x000e2400000e0000 */
[----:B0-----:R-:W-:-:S13]  /*5530*/  FSETP.GT.AND P5, PT, R5, R0, PT ;  /* 0x000000000500720b */ /* 0x001fda0003fa4000 */
[----:B------:R-:W-:Y:S02]  /*5540*/  @!P5 SEL R5, R5, R0, P6 ;  /* 0x000000000505d207 */ /* 0x000fe40003000000 */
[----:B------:R-:W-:-:S03]  /*5550*/  LOP3.LUT P5, RZ, R66, 0x1ff, RZ, 0xc0, !PT ;  /* 0x000001ff42ff7812 */ /* 0x000fc600078ac0ff */
[----:B------:R0:W-:Y:S01]  /*5560*/  @P4 STS [R66.X4], R5 ;  /* 0x0000000542004388 */ /* 0x0001e20000004800 */
[----:B------:R-:W-:Y:S01]  /*5570*/  ISETP.LT.AND P5, PT, R64, 0x1010, !P5 ;  /* 0x000010104000780c */ /* 0x000fe20006fa1270 */
[----:B------:R-:W-:Y:S01]  /*5580*/  CS2R R18, SRZ ;  /* 0x0000000000127805 */ /* 0x000fe2000001ff00 */
[----:B------:R-:W-:Y:S01]  /*5590*/  CS2R R28, SRZ ;  /* 0x00000000001c7805 */ /* 0x000fe2000001ff00 */
[----:B------:R-:W-:Y:S01]  /*55a0*/  BAR.SYNC.DEFER_BLOCKING 0x0 ;  /* 0x0000000000007b1d */ /* 0x000fe20000010000 */
[----:B------:R-:W-:Y:S01]  /*55b0*/  CS2R R30, SRZ ;  /* 0x00000000001e7805 */ /* 0x000fe2000001ff00 */
[----:B------:R-:W-:Y:S01]  /*55c0*/  CS2R R32, SRZ ;  /* 0x0000000000207805 */ /* 0x000fe2000001ff00 */
[----:B------:R-:W-:Y:S01]  /*55d0*/  CS2R R34, SRZ ;  /* 0x0000000000227805 */ /* 0x000fe2000001ff00 */
[----:B------:R-:W-:Y:S01]  /*55e0*/  CS2R R36, SRZ ;  /* 0x0000000000247805 */ /* 0x000fe2000001ff00 */
[----:B------:R-:W-:Y:S01]  /*55f0*/  CS2R R38, SRZ ;  /* 0x0000000000267805 */ /* 0x000fe2000001ff00 */
[----:B------:R-:W-:Y:S01]  /*5600*/  CS2R R40, SRZ ;  /* 0x0000000000287805 */ /* 0x000fe2000001ff00 */
[----:B------:R-:W-:Y:S01]  /*5610*/  CS2R R42, SRZ ;  /* 0x00000000002a7805 */ /* 0x000fe2000001ff00 */
[----:B------:R-:W-:Y:S01]  /*5620*/  ISETP.NE.AND P4, PT, R108, RZ, PT ;  /* 0x000000ff6c00720c */ /* 0x000fe20003f85270 */
[----:B------:R-:W-:Y:S01]  /*5630*/  CS2R R20, SRZ ;  /* 0x0000000000147805 */ /* 0x000fe2000001ff00 */
[----:B------:R-:W-:Y:S01]  /*5640*/  CS2R R22, SRZ ;  /* 0x0000000000167805 */ /* 0x000fe2000001ff00 */
[----:B------:R-:W-:Y:S01]  /*5650*/  CS2R R24, SRZ ;  /* 0x0000000000187805 */ /* 0x000fe2000001ff00 */
[----:B------:R-:W-:Y:S01]  /*5660*/  CS2R R26, SRZ ;  /* 0x00000000001a7805 */ /* 0x000fe2000001ff00 */
[----:B0-----:R-:W-:Y:S01]  /*5670*/  CS2R R4, SRZ ;  /* 0x0000000000047805 */ /* 0x001fe2000001ff00 */
[----:B------:R-:W0:Y:S02]  /*5680*/  LDS R68, [RZ] ;  /* 0x00000000ff447984 */ /* 0x000e240000000800 */
[----:B0-----:R-:W-:-:S04]  /*5690*/  F2FP.BF16.PACK_AB R0, R68, R67 ;  /* 0x000000434400723e */ /* 0x001fc800000010ff */
[----:B------:R-:W-:Y:S01]  /*56a0*/  PRMT R17, R0, 0x7632, R17 ;  /* 0x0000763200117816 */ /* 0x000fe20000000011 */
[----:B------:R0:W-:Y:S04]  /*56b0*/  @P5 STG.E.U16 [R12.64], R0 ;  /* 0x000000000c005986 */ /* 0x0001e8000c101504 */
[----:B------:R1:W-:Y:S04]  /*56c0*/  @P5 STG.E.U16 [R14.64], R17 ;  /* 0x000000110e005986 */ /* 0x0003e8000c101504 */
[----:B------:R-:W2:Y:S01]  /*56d0*/  @P3 LDG.E.EL.128 R8, [R2.64] ;  /* 0x0000000402083981 */ /* 0x000ea2000c2e1d00 */
[----:B------:R-:W-:-:S03]  /*56e0*/  CS2R R6, SRZ ;  /* 0x0000000000067805 */ /* 0x000fc6000001ff00 */
[----:B------:R3:W5:Y:S01]  /*56f0*/  @P2 LDG.E.EL.128 R28, [R54.64] ;  /* 0x00000004361c2981 */ /* 0x000762000c2e1d00 */
[----:B0-----:R-:W-:Y:S01]  /*5700*/  CS2R R12, SRZ ;  /* 0x00000000000c7805 */ /* 0x001fe2000001ff00 */
[----:B-1----:R-:W-:Y:S02]  /*5710*/  CS2R R16, SRZ ;  /* 0x0000000000107805 */ /* 0x002fe4000001ff00 */
[----:B------:R3:W5:Y:S01]  /*5720*/  @P2 LDG.E.EL.128 R32, [R56.64] ;  /* 0x0000000438202981 */ /* 0x000762000c2e1d00 */
[----:B------:R-:W-:-:S03]  /*5730*/  CS2R R14, SRZ ;  /* 0x00000000000e7805 */ /* 0x000fc6000001ff00 */
[----:B------:R3:W5:Y:S04]  /*5740*/  @P2 LDG.E.EL.128 R36, [R58.64] ;  /* 0x000000043a242981 */ /* 0x000768000c2e1d00 */
[----:B------:R0:W4:Y:S04]  /*5750*/  @P3 LDG.E.EL.128 R16, [R48.64] ;  /* 0x0000000430103981 */ /* 0x000128000c2e1d00 */
[----:B------:R3:W5:Y:S04]  /*5760*/  @P2 LDG.E.EL.128 R40, [R60.64] ;  /* 0x000000043c282981 */ /* 0x000768000c2e1d00 */
[----:B------:R1:W5:Y:S04]  /*5770*/  @P4 LDG.E.EL.128 R20, [R46.64] ;  /* 0x000000042e144981 */ /* 0x000368000c2e1d00 */
[----:B------:R3:W5:Y:S04]  /*5780*/  @P3 LDG.E.EL.128 R12, [R50.64] ;  /* 0x00000004320c3981 */ /* 0x000768000c2e1d00 */
[----:B------:R3:W5:Y:S01]  /*5790*/  @P3 LDG.E.EL.128 R24, [R52.64] ;  /* 0x0000000434183981 */ /* 0x000762000c2e1d00 */
[----:B------:R-:W-:Y:S03]  /*57a0*/  BSSY B0, `(.L_x_96) ;  /* 0x0000024000007945 */ /* 0x000fe60003800000 */
[----:B------:R4:W5:Y:S01]  /*57b0*/  @P4 LDG.E.EL.128 R4, [R44.64] ;  /* 0x000000042c044981 */ /* 0x000962000c2e1d00 */
[----:B--2---:R-:W-:-:S04]  /*57c0*/  FMUL R3, R8, R8 ;  /* 0x0000000808037220 */ /* 0x004fc80000400000 */
[----:B------:R-:W-:-:S04]  /*57d0*/  FMUL R3, R3, R8 ;  /* 0x0000000803037220 */ /* 0x000fc80000400000 */
[----:B------:R-:W-:-:S04]  /*57e0*/  FFMA R3, R3, 0.044714998453855514526, R8 ;  /* 0x3d37271303037823 */ /* 0x000fc80000000008 */
[----:B-1----:R-:W-:-:S04]  /*57f0*/  FMUL R47, R3, 0.79788458347320556641 ;  /* 0x3f4c422a032f7820 */ /* 0x002fc80000400000 */
[----:B0-----:R-:W-:Y:S01]  /*5800*/  FADD.FTZ R49, |R47|, -RZ ;  /* 0x800000ff2f317221 */ /* 0x001fe20000010200 */
[----:B------:R-:W-:-:S04]  /*5810*/  FMUL R0, R9, R9 ;  /* 0x0000000909007220 */ /* 0x000fc80000400000 */
[----:B------:R-:W-:Y:S01]  /*5820*/  FSETP.GE.AND P3, PT, R49, 0.60000002384185791016, PT ;  /* 0x3f19999a3100780b */ /* 0x000fe20003f66000 */
[-C--:B------:R-:W-:Y:S01]  /*5830*/  FMUL R3, R10, R10.reuse ;  /* 0x0000000a0a037220 */ /* 0x080fe20000400000 */
[----:B------:R-:W-:Y:S01]  /*5840*/  FMUL R2, R0, R9 ;  /* 0x0000000900027220 */ /* 0x000fe20000400000 */
[-C--:B------:R-:W-:Y:S02]  /*5850*/  FMUL R0, R11, R11.reuse ;  /* 0x0000000b0b007220 */ /* 0x080fe40000400000 */
[----:B------:R-:W-:Y:S01]  /*5860*/  FMUL R3, R3, R10 ;  /* 0x0000000a03037220 */ /* 0x000fe20000400000 */
[----:B------:R-:W-:Y:S01]  /*5870*/  FFMA R2, R2, 0.044714998453855514526, R9 ;  /* 0x3d37271302027823 */ /* 0x000fe20000000009 */
[----:B----4-:R-:W-:Y:S01]  /*5880*/  FMUL R45, R16, R16 ;  /* 0x00000010102d7220 */ /* 0x010fe20000400000 */
[----:B------:R-:W-:Y:S01]  /*5890*/  FMUL R44, R0, R11 ;  /* 0x0000000b002c7220 */ /* 0x000fe20000400000 */
[----:B------:R-:W-:Y:S01]  /*58a0*/  FFMA R46, R3, 0.044714998453855514526, R10 ;  /* 0x3d372713032e7823 */ /* 0x000fe2000000000a */
[----:B------:R-:W-:-:S03]  /*58b0*/  FMUL R48, R2, 0.79788458347320556641 ;  /* 0x3f4c422a02307820 */ /* 0x000fc60000400000 */
[----:B------:R-:W-:Y:S05]  /*58c0*/  @!P3 BRA `(.L_x_97) ;  /* 0x000000a00000b947 */ /* 0x000fea0003800000 */
[C---:B---3--:R-:W-:Y:S01]  /*58d0*/  FMUL R0, R49.reuse, 2.8853900432586669922 ;  /* 0x4038aa3b31007820 */ /* 0x048fe20000400000 */
        /* <DEDUP_REMOVED lines=9> */
.L_x_97:
[----:B---3--:R-:W-:Y:S01]  /*5970*/  MOV R0, 0x3c80f082 ;  /* 0x3c80f08200007802 */ /* 0x008fe20000000f00 */
[----:B------:R-:W-:-:S04]  /*5980*/  FMUL R3, R47, R47 ;  /* 0x0000002f2f037220 */ /* 0x000fc80000400000 */
[----:B------:R-:W-:-:S04]  /*5990*/  FFMA.FTZ R0, R3, R0, -0.052303962409496307373 ;  /* 0xbd563cae03007423 */ /* 0x000fc80000010000 */
[----:B------:R-:W-:-:S04]  /*59a0*/  FFMA.FTZ R0, R3, R0, 0.1331529766321182251 ;  /* 0x3e08594103007423 */ /* 0x000fc80000010000 */
[----:B------:R-:W-:-:S04]  /*59b0*/  FFMA.FTZ R0, R3, R0, -0.33332768082618713379 ;  /* 0xbeaaa9ed03007423 */ /* 0x000fc80000010000 */
[----:B------:R-:W-:-:S04]  /*59c0*/  FFMA.FTZ R0, R3, R0, RZ ;  /* 0x0000000003007223 */ /* 0x000fc800000100ff */
[----:B------:R-:W-:Y:S02]  /*59d0*/  FFMA.FTZ R2, R47, R0, R47 ;  /* 0x000000002f027223 */ /* 0x000fe4000001002f */
.L_x_98:
[----:B------:R-:W-:Y:S05]  /*59e0*/  BSYNC B0 ;  /* 0x0000000000007941 */ /* 0x000fea0003800000 */
.L_x_96:
[----:B------:R-:W-:Y:S01]  /*59f0*/  FADD.FTZ R50, |R48|, -RZ ;  /* 0x800000ff30327221 */ /* 0x000fe20000010200 */
[----:B------:R-:W-:Y:S01]  /*5a00*/  BSSY B0, `(.L_x_99) ;  /* 0x0000018000007945 */ /* 0x000fe20003800000 */
[----:B------:R-:W-:Y:S01]  /*5a10*/  FMUL R49, R46, 0.79788458347320556641 ;  /* 0x3f4c422a2e317820 */ /* 0x000fe20000400000 */
[----:B------:R-:W-:Y:S01]  /*5a20*/  FMUL R45, R45, R16 ;  /* 0x000000102d2d7220 */ /* 0x000fe20000400000 */
[----:B------:R-:W-:Y:S01]  /*5a30*/  FFMA R47, R44, 0.044714998453855514526, R11 ;  /* 0x3d3727132c2f7823 */ /* 0x000fe2000000000b */
        /* <DEDUP_REMOVED lines=13> */
.L_x_100:
[----:B------:R-:W-:Y:S01]  /*5b10*/  MOV R0, 0x3c80f082 ;  /* 0x3c80f08200007802 */ /* 0x000fe20000000f00 */
[----:B------:R-:W-:-:S04]  /*5b20*/  FMUL R3, R48, R48 ;  /* 0x0000003030037220 */ /* 0x000fc80000400000 */
[----:B------:R-:W-:-:S04]  /*5b30*/  FFMA.FTZ R0, R3, R0, -0.052303962409496307373 ;  /* 0xbd563cae03007423 */ /* 0x000fc80000010000 */
[----:B------:R-:W-:-:S04]  /*5b40*/  FFMA.FTZ R0, R3, R0, 0.1331529766321182251 ;  /* 0x3e08594103007423 */ /* 0x000fc80000010000 */
[----:B------:R-:W-:-:S04]  /*5b50*/  FFMA.FTZ R0, R3, R0, -0.33332768082618713379 ;  /* 0xbeaaa9ed03007423 */ /* 0x000fc80000010000 */
[----:B------:R-:W-:-:S04]  /*5b60*/  FFMA.FTZ R0, R3, R0, RZ ;  /* 0x0000000003007223 */ /* 0x000fc800000100ff */
[----:B------:R-:W-:Y:S02]  /*5b70*/  FFMA.FTZ R3, R48, R0, R48 ;  /* 0x0000000030037223 */ /* 0x000fe40000010030 */
.L_x_101:
[----:B------:R-:W-:Y:S05]  /*5b80*/  BSYNC B0 ;  /* 0x0000000000007941 */ /* 0x000fea0003800000 */
.L_x_99:
        /* <DEDUP_REMOVED lines=18> */
.L_x_103:
[----:B------:R-:W-:Y:S01]  /*5cb0*/  MOV R0, 0x3c80f082 ;  /* 0x3c80f08200007802 */ /* 0x000fe20000000f00 */
[----:B------:R-:W-:-:S04]  /*5cc0*/  FMUL R45, R49, R49 ;  /* 0x00000031312d7220 */ /* 0x000fc80000400000 */
[----:B------:R-:W-:-:S04]  /*5cd0*/  FFMA.FTZ R0, R45, R0, -0.052303962409496307373 ;  /* 0xbd563cae2d007423 */ /* 0x000fc80000010000 */
[----:B------:R-:W-:-:S04]  /*5ce0*/  FFMA.FTZ R0, R45, R0, 0.1331529766321182251 ;  /* 0x3e0859412d007423 */ /* 0x000fc80000010000 */
[----:B------:R-:W-:-:S04]  /*5cf0*/  FFMA.FTZ R0, R45, R0, -0.33332768082618713379 ;  /* 0xbeaaa9ed2d007423 */ /* 0x000fc80000010000 */
[----:B------:R-:W-:-:S04]  /*5d00*/  FFMA.FTZ R0, R45, R0, RZ ;  /* 0x000000002d007223 */ /* 0x000fc800000100ff */
[----:B------:R-:W-:Y:S02]  /*5d10*/  FFMA.FTZ R44, R49, R0, R49 ;  /* 0x00000000312c7223 */ /* 0x000fe40000010031 */
.L_x_104:
[----:B------:R-:W-:Y:S05]  /*5d20*/  BSYNC B0 ;  /* 0x0000000000007941 */ /* 0x000fea0003800000 */
.L_x_102:
        /* <DEDUP_REMOVED lines=18> */
.L_x_106:
[----:B------:R-:W-:Y:S01]  /*5e50*/  MOV R0, 0x3c80f082 ;  /* 0x3c80f08200007802 */ /* 0x000fe20000000f00 */
[----:B------:R-:W-:-:S04]  /*5e60*/  FMUL R45, R50, R50 ;  /* 0x00000032322d7220 */ /* 0x000fc80000400000 */
[----:B------:R-:W-:-:S04]  /*5e70*/  FFMA.FTZ R0, R45, R0, -0.052303962409496307373 ;  /* 0xbd563cae2d007423 */ /* 0x000fc80000010000 */
[----:B------:R-:W-:-:S04]  /*5e80*/  FFMA.FTZ R0, R45, R0, 0.1331529766321182251 ;  /* 0x3e0859412d007423 */ /* 0x000fc80000010000 */
[----:B------:R-:W-:-:S04]  /*5e90*/  FFMA.FTZ R0, R45, R0, -0.33332768082618713379 ;  /* 0xbeaaa9ed2d007423 */ /* 0x000fc80000010000 */
[----:B------:R-:W-:-:S04]  /*5ea0*/  FFMA.FTZ R0, R45, R0, RZ ;  /* 0x000000002d007223 */ /* 0x000fc800000100ff */
[----:B------:R-:W-:Y:S02]  /*5eb0*/  FFMA.FTZ R45, R50, R0, R50 ;  /* 0x00000000322d7223 */ /* 0x000fe40000010032 */
.L_x_107:
[----:B------:R-:W-:Y:S05]  /*5ec0*/  BSYNC B0 ;  /* 0x0000000000007941 */ /* 0x000fea0003800000 */
.L_x_105:
[----:B------:R-:W-:Y:S01]  /*5ed0*/  FADD.FTZ R53, |R51|, -RZ ;  /* 0x800000ff33357221 */ /* 0x000fe20000010200 */
[----:B------:R-:W-:Y:S01]  /*5ee0*/  BSSY B0, `(.L_x_108) ;  /* 0x0000018000007945 */ /* 0x000fe20003800000 */
[----:B------:R-:W-:Y:S01]  /*5ef0*/  FMUL R52, R49, 0.79788458347320556641 ;  /* 0x3f4c422a31347820 */ /* 0x000fe20000400000 */
[----:B------:R-:W-:Y:S01]  /*5f00*/  FMUL R48, R48, R19 ;  /* 0x0000001330307220 */ /* 0x000fe20000400000 */
[----:B------:R-:W-:Y:S01]  /*5f10*/  FFMA R50, R47, 0.044714998453855514526, R18 ;  /* 0x3d3727132f327823 */ /* 0x000fe20000000012 */
        /* <DEDUP_REMOVED lines=13> */
.L_x_109:
[----:B------:R-:W-:Y:S01]  /*5ff0*/  MOV R0, 0x3c80f082 ;  /* 0x3c80f08200007802 */ /* 0x000fe20000000f00 */
[----:B------:R-:W-:-:S04]  /*6000*/  FMUL R47, R51, R51 ;  /* 0x00000033332f7220 */ /* 0x000fc80000400000 */
[----:B------:R-:W-:-:S04]  /*6010*/  FFMA.FTZ R0, R47, R0, -0.052303962409496307373 ;  /* 0xbd563cae2f007423 */ /* 0x000fc80000010000 */
[----:B------:R-:W-:-:S04]  /*6020*/  FFMA.FTZ R0, R47, R0, 0.1331529766321182251 ;  /* 0x3e0859412f007423 */ /* 0x000fc80000010000 */
[----:B------:R-:W-:-:S04]  /*6030*/  FFMA.FTZ R0, R47, R0, -0.33332768082618713379 ;  /* 0xbeaaa9ed2f007423 */ /* 0x000fc80000010000 */
[----:B------:R-:W-:-:S04]  /*6040*/  FFMA.FTZ R0, R47, R0, RZ ;  /* 0x000000002f007223 */ /* 0x000fc800000100ff */
[----:B------:R-:W-:Y:S02]  /*6050*/  FFMA.FTZ R46, R51, R0, R51 ;  /* 0x00000000332e7223 */ /* 0x000fe40000010033 */
.L_x_110:
[----:B------:R-:W-:Y:S05]  /*6060*/  BSYNC B0 ;  /* 0x0000000000007941 */ /* 0x000fea0003800000 */
.L_x_108:
        /* <DEDUP_REMOVED lines=18> */
.L_x_112:
[----:B------:R-:W-:Y:S01]  /*6190*/  MOV R0, 0x3c80f082 ;  /* 0x3c80f08200007802 */ /* 0x000fe20000000f00 */
[----:B------:R-:W-:-:S04]  /*61a0*/  FMUL R47, R52, R52 ;  /* 0x00000034342f7220 */ /* 0x000fc80000400000 */
[----:B------:R-:W-:-:S04]  /*61b0*/  FFMA.FTZ R0, R47, R0, -0.052303962409496307373 ;  /* 0xbd563cae2f007423 */ /* 0x000fc80000010000 */
[----:B------:R-:W-:-:S04]  /*61c0*/  FFMA.FTZ R0, R47, R0, 0.1331529766321182251 ;  /* 0x3e0859412f007423 */ /* 0x000fc80000010000 */
[----:B------:R-:W-:-:S04]  /*61d0*/  FFMA.FTZ R0, R47, R0, -0.33332768082618713379 ;  /* 0xbeaaa9ed2f007423 */ /* 0x000fc80000010000 */
[----:B------:R-:W-:-:S04]  /*61e0*/  FFMA.FTZ R0, R47, R0, RZ ;  /* 0x000000002f007223 */ /* 0x000fc800000100ff */
[----:B------:R-:W-:Y:S02]  /*61f0*/  FFMA.FTZ R47, R52, R0, R52 ;  /* 0x00000000342f7223 */ /* 0x000fe40000010034 */
.L_x_113:
[----:B------:R-:W-:Y:S05]  /*6200*/  BSYNC B0 ;  /* 0x0000000000007941 */ /* 0x000fea0003800000 */
.L_x_111:
        /* <DEDUP_REMOVED lines=18> */
.L_x_115:
[----:B------:R-:W-:Y:S01]  /*6330*/  MOV R0, 0x3c80f082 ;  /* 0x3c80f08200007802 */ /* 0x000fe20000000f00 */
[----:B------:R-:W-:-:S04]  /*6340*/  FMUL R49, R53, R53 ;  /* 0x0000003535317220 */ /* 0x000fc80000400000 */
[----:B------:R-:W-:-:S04]  /*6350*/  FFMA.FTZ R0, R49, R0, -0.052303962409496307373 ;  /* 0xbd563cae31007423 */ /* 0x000fc80000010000 */
[----:B------:R-:W-:-:S04]  /*6360*/  FFMA.FTZ R0, R49, R0, 0.1331529766321182251 ;  /* 0x3e08594131007423 */ /* 0x000fc80000010000 */
[----:B------:R-:W-:-:S04]  /*6370*/  FFMA.FTZ R0, R49, R0, -0.33332768082618713379 ;  /* 0xbeaaa9ed31007423 */ /* 0x000fc80000010000 */
[----:B------:R-:W-:-:S04]  /*6380*/  FFMA.FTZ R0, R49, R0, RZ ;  /* 0x0000000031007223 */ /* 0x000fc800000100ff */
[----:B------:R-:W-:Y:S02]  /*6390*/  FFMA.FTZ R48, R53, R0, R53 ;  /* 0x0000000035307223 */ /* 0x000fe40000010035 */
.L_x_116:
[----:B------:R-:W-:Y:S05]  /*63a0*/  BSYNC B0 ;  /* 0x0000000000007941 */ /* 0x000fea0003800000 */
.L_x_114:
        /* <DEDUP_REMOVED lines=18> */
.L_x_118:
[----:B------:R-:W-:Y:S01]  /*64d0*/  MOV R0, 0x3c80f082 ;  /* 0x3c80f08200007802 */ /* 0x000fe20000000f00 */
[----:B------:R-:W-:-:S04]  /*64e0*/  FMUL R49, R54, R54 ;  /* 0x0000003636317220 */ /* 0x000fc80000400000 */
[----:B------:R-:W-:-:S04]  /*64f0*/  FFMA.FTZ R0, R49, R0, -0.052303962409496307373 ;  /* 0xbd563cae31007423 */ /* 0x000fc80000010000 */
[----:B------:R-:W-:-:S04]  /*6500*/  FFMA.FTZ R0, R49, R0, 0.1331529766321182251 ;  /* 0x3e08594131007423 */ /* 0x000fc80000010000 */
[----:B------:R-:W-:-:S04]  /*6510*/  FFMA.FTZ R0, R49, R0, -0.33332768082618713379 ;  /* 0xbeaaa9ed31007423 */ /* 0x000fc80000010000 */
[----:B------:R-:W-:-:S04]  /*6520*/  FFMA.FTZ R0, R49, R0, RZ ;  /* 0x0000000031007223 */ /* 0x000fc800000100ff */
[----:B------:R-:W-:Y:S02]  /*6530*/  FFMA.FTZ R49, R54, R0, R54 ;  /* 0x0000000036317223 */ /* 0x000fe40000010036 */
.L_x_119:
[----:B------:R-:W-:Y:S05]  /*6540*/  BSYNC B0 ;  /* 0x0000000000007941 */ /* 0x000fea0003800000 */
.L_x_117:
        /* <DEDUP_REMOVED lines=18> */
.L_x_121:
[----:B------:R-:W-:Y:S01]  /*6670*/  MOV R0, 0x3c80f082 ;  /* 0x3c80f08200007802 */ /* 0x000fe20000000f00 */
[----:B------:R-:W-:-:S04]  /*6680*/  FMUL R51, R55, R55 ;  /* 0x0000003737337220 */ /* 0x000fc80000400000 */
[----:B------:R-:W-:-:S04]  /*6690*/  FFMA.FTZ R0, R51, R0, -0.052303962409496307373 ;  /* 0xbd563cae33007423 */ /* 0x000fc80000010000 */
[----:B------:R-:W-:-:S04]  /*66a0*/  FFMA.FTZ R0, R51, R0, 0.1331529766321182251 ;  /* 0x3e08594133007423 */ /* 0x000fc80000010000 */
[----:B------:R-:W-:-:S04]  /*66b0*/  FFMA.FTZ R0, R51, R0, -0.33332768082618713379 ;  /* 0xbeaaa9ed33007423 */ /* 0x000fc80000010000 */
[----:B------:R-:W-:-:S04]  /*66c0*/  FFMA.FTZ R0, R51, R0, RZ ;  /* 0x0000000033007223 */ /* 0x000fc800000100ff */
[----:B------:R-:W-:Y:S02]  /*66d0*/  FFMA.FTZ R50, R55, R0, R55 ;  /* 0x0000000037327223 */ /* 0x000fe40000010037 */
.L_x_122:
[----:B------:R-:W-:Y:S05]  /*66e0*/  BSYNC B0 ;  /* 0x0000000000007941 */ /* 0x000fea0003800000 */
.L_x_120:
        /* <DEDUP_REMOVED lines=18> */
.L_x_124:
[----:B------:R-:W-:Y:S01]  /*6810*/  MOV R0, 0x3c80f082 ;  /* 0x3c80f08200007802 */ /* 0x000fe20000000f00 */
[----:B------:R-:W-:-:S04]  /*6820*/  FMUL R51, R56, R56 ;  /* 0x0000003838337220 */ /* 0x000fc80000400000 */
[----:B------:R-:W-:-:S04]  /*6830*/  FFMA.FTZ R0, R51, R0, -0.052303962409496307373 ;  /* 0xbd563cae33007423 */ /* 0x000fc80000010000 */
[----:B------:R-:W-:-:S04]  /*6840*/  FFMA.FTZ R0, R51, R0, 0.1331529766321182251 ;  /* 0x3e08594133007423 */ /* 0x000fc80000010000 */
[----:B------:R-:W-:-:S04]  /*6850*/  FFMA.FTZ R0, R51, R0, -0.33332768082618713379 ;  /* 0xbeaaa9ed33007423 */ /* 0x000fc80000010000 */
[----:B------:R-:W-:-:S04]  /*6860*/  FFMA.FTZ R0, R51, R0, RZ ;  /* 0x0000000033007223 */ /* 0x000fc800000100ff */
[----:B------:R-:W-:Y:S02]  /*6870*/  FFMA.FTZ R51, R56, R0, R56 ;  /* 0x0000000038337223 */ /* 0x000fe40000010038 */
.L_x_125:
[----:B------:R-:W-:Y:S05]  /*6880*/  BSYNC B0 ;  /* 0x0000000000007941 */ /* 0x000fea0003800000 */
.L_x_123:
        /* <DEDUP_REMOVED lines=18> */
.L_x_127:
[----:B------:R-:W-:Y:S01]  /*69b0*/  MOV R0, 0x3c80f082 ;  /* 0x3c80f08200007802 */ /* 0x000fe20000000f00 */
[----:B------:R-:W-:-:S04]  /*69c0*/  FMUL R53, R57, R57 ;  /* 0x0000003939357220 */ /* 0x000fc80000400000 */
[----:B------:R-:W-:-:S04]  /*69d0*/  FFMA.FTZ R0, R53, R0, -0.052303962409496307373 ;  /* 0xbd563cae35007423 */ /* 0x000fc80000010000 */
[----:B------:R-:W-:-:S04]  /*69e0*/  FFMA.FTZ R0, R53, R0, 0.1331529766321182251 ;  /* 0x3e08594135007423 */ /* 0x000fc80000010000 */
[----:B------:R-:W-:-:S04]  /*69f0*/  FFMA.FTZ R0, R53, R0, -0.33332768082618713379 ;  /* 0xbeaaa9ed35007423 */ /* 0x000fc80000010000 */
[----:B------:R-:W-:-:S04]  /*6a00*/  FFMA.FTZ R0, R53, R0, RZ ;  /* 0x0000000035007223 */ /* 0x000fc800000100ff */
[----:B------:R-:W-:Y:S02]  /*6a10*/  FFMA.FTZ R52, R57, R0, R57 ;  /* 0x0000000039347223 */ /* 0x000fe40000010039 */
.L_x_128:
[----:B------:R-:W-:Y:S05]  /*6a20*/  BSYNC B0 ;  /* 0x0000000000007941 */ /* 0x000fea0003800000 */
.L_x_126:
        /* <DEDUP_REMOVED lines=18> */
.L_x_130:
[----:B------:R-:W-:Y:S01]  /*6b50*/  MOV R0, 0x3c80f082 ;  /* 0x3c80f08200007802 */ /* 0x000fe20000000f00 */
[----:B------:R-:W-:-:S04]  /*6b60*/  FMUL R53, R58, R58 ;  /* 0x0000003a3a357220 */ /* 0x000fc80000400000 */
[----:B------:R-:W-:-:S04]  /*6b70*/  FFMA.FTZ R0, R53, R0, -0.052303962409496307373 ;  /* 0xbd563cae35007423 */ /* 0x000fc80000010000 */
[----:B------:R-:W-:-:S04]  /*6b80*/  FFMA.FTZ R0, R53, R0, 0.1331529766321182251 ;  /* 0x3e08594135007423 */ /* 0x000fc80000010000 */
[----:B------:R-:W-:-:S04]  /*6b90*/  FFMA.FTZ R0, R53, R0, -0.33332768082618713379 ;  /* 0xbeaaa9ed35007423 */ /* 0x000fc80000010000 */
[----:B------:R-:W-:-:S04]  /*6ba0*/  FFMA.FTZ R0, R53, R0, RZ ;  /* 0x0000000035007223 */ /* 0x000fc800000100ff */
[----:B------:R-:W-:Y:S02]  /*6bb0*/  FFMA.FTZ R53, R58, R0, R58 ;  /* 0x000000003a357223 */ /* 0x000fe4000001003a */
.L_x_131:
[----:B------:R-:W-:Y:S05]  /*6bc0*/  BSYNC B0 ;  /* 0x0000000000007941 */ /* 0x000fea0003800000 */
.L_x_129:
        /* <DEDUP_REMOVED lines=18> */
.L_x_133:
[----:B------:R-:W-:Y:S01]  /*6cf0*/  MOV R0, 0x3c80f082 ;  /* 0x3c80f08200007802 */ /* 0x000fe20000000f00 */
[----:B------:R-:W-:-:S04]  /*6d00*/  FMUL R55, R59, R59 ;  /* 0x0000003b3b377220 */ /* 0x000fc80000400000 */
[----:B------:R-:W-:-:S04]  /*6d10*/  FFMA.FTZ R0, R55, R0, -0.052303962409496307373 ;  /* 0xbd563cae37007423 */ /* 0x000fc80000010000 */
[----:B------:R-:W-:-:S04]  /*6d20*/  FFMA.FTZ R0, R55, R0, 0.1331529766321182251 ;  /* 0x3e08594137007423 */ /* 0x000fc80000010000 */
[----:B------:R-:W-:-:S04]  /*6d30*/  FFMA.FTZ R0, R55, R0, -0.33332768082618713379 ;  /* 0xbeaaa9ed37007423 */ /* 0x000fc80000010000 */
[----:B------:R-:W-:-:S04]  /*6d40*/  FFMA.FTZ R0, R55, R0, RZ ;  /* 0x0000000037007223 */ /* 0x000fc800000100ff */
[----:B------:R-:W-:Y:S02]  /*6d50*/  FFMA.FTZ R54, R59, R0, R59 ;  /* 0x000000003b367223 */ /* 0x000fe4000001003b */
.L_x_134:
[----:B------:R-:W-:Y:S05]  /*6d60*/  BSYNC B0 ;  /* 0x0000000000007941 */ /* 0x000fea0003800000 */
.L_x_132:
        /* <DEDUP_REMOVED lines=18> */
.L_x_136:
[----:B------:R-:W-:Y:S01]  /*6e90*/  MOV R0, 0x3c80f082 ;  /* 0x3c80f08200007802 */ /* 0x000fe20000000f00 */
[----:B------:R-:W-:-:S04]  /*6ea0*/  FMUL R55, R60, R60 ;  /* 0x0000003c3c377220 */ /* 0x000fc80000400000 */
[----:B------:R-:W-:-:S04]  /*6eb0*/  FFMA.FTZ R0, R55, R0, -0.052303962409496307373 ;  /* 0xbd563cae37007423 */ /* 0x000fc80000010000 */
[----:B------:R-:W-:-:S04]  /*6ec0*/  FFMA.FTZ R0, R55, R0, 0.1331529766321182251 ;  /* 0x3e08594137007423 */ /* 0x000fc80000010000 */
[----:B------:R-:W-:-:S04]  /*6ed0*/  FFMA.FTZ R0, R55, R0, -0.33332768082618713379 ;  /* 0xbeaaa9ed37007423 */ /* 0x000fc80000010000 */
[----:B------:R-:W-:-:S04]  /*6ee0*/  FFMA.FTZ R0, R55, R0, RZ ;  /* 0x0000000037007223 */ /* 0x000fc800000100ff */
[----:B------:R-:W-:Y:S02]  /*6ef0*/  FFMA.FTZ R55, R60, R0, R60 ;  /* 0x000000003c377223 */ /* 0x000fe4000001003c */
.L_x_137:
[----:B------:R-:W-:Y:S05]  /*6f00*/  BSYNC B0 ;  /* 0x0000000000007941 */ /* 0x000fea0003800000 */
.L_x_135:
        /* <DEDUP_REMOVED lines=18> */
.L_x_139:
[----:B------:R-:W-:Y:S01]  /*7030*/  MOV R0, 0x3c80f082 ;  /* 0x3c80f08200007802 */ /* 0x000fe20000000f00 */
[----:B------:R-:W-:-:S04]  /*7040*/  FMUL R57, R61, R61 ;  /* 0x0000003d3d397220 */ /* 0x000fc80000400000 */
[----:B------:R-:W-:-:S04]  /*7050*/  FFMA.FTZ R0, R57, R0, -0.052303962409496307373 ;  /* 0xbd563cae39007423 */ /* 0x000fc80000010000 */
[----:B------:R-:W-:-:S04]  /*7060*/  FFMA.FTZ R0, R57, R0, 0.1331529766321182251 ;  /* 0x3e08594139007423 */ /* 0x000fc80000010000 */
[----:B------:R-:W-:-:S04]  /*7070*/  FFMA.FTZ R0, R57, R0, -0.33332768082618713379 ;  /* 0xbeaaa9ed39007423 */ /* 0x000fc80000010000 */
[----:B------:R-:W-:-:S04]  /*7080*/  FFMA.FTZ R0, R57, R0, RZ ;  /* 0x0000000039007223 */ /* 0x000fc800000100ff */
[----:B------:R-:W-:Y:S02]  /*7090*/  FFMA.FTZ R56, R61, R0, R61 ;  /* 0x000000003d387223 */ /* 0x000fe4000001003d */
.L_x_140:
[----:B------:R-:W-:Y:S05]  /*70a0*/  BSYNC B0 ;  /* 0x0000000000007941 */ /* 0x000fea0003800000 */
.L_x_138:
        /* <DEDUP_REMOVED lines=18> */
.L_x_142:
[----:B------:R-:W-:Y:S01]  /*71d0*/  MOV R0, 0x3c80f082 ;  /* 0x3c80f08200007802 */ /* 0x000fe20000000f00 */
[----:B------:R-:W-:-:S04]  /*71e0*/  FMUL R57, R65, R65 ;  /* 0x0000004141397220 */ /* 0x000fc80000400000 */
[----:B------:R-:W-:-:S04]  /*71f0*/  FFMA.FTZ R0, R57, R0, -0.052303962409496307373 ;  /* 0xbd563cae39007423 */ /* 0x000fc80000010000 */
[----:B------:R-:W-:-:S04]  /*7200*/  FFMA.FTZ R0, R57, R0, 0.1331529766321182251 ;  /* 0x3e08594139007423 */ /* 0x000fc80000010000 */
[----:B------:R-:W-:-:S04]  /*7210*/  FFMA.FTZ R0, R57, R0, -0.33332768082618713379 ;  /* 0xbeaaa9ed39007423 */ /* 0x000fc80000010000 */
[----:B------:R-:W-:-:S04]  /*7220*/  FFMA.FTZ R0, R57, R0, RZ ;  /* 0x0000000039007223 */ /* 0x000fc800000100ff */
[----:B------:R-:W-:Y:S02]  /*7230*/  FFMA.FTZ R57, R65, R0, R65 ;  /* 0x0000000041397223 */ /* 0x000fe40000010041 */
.L_x_143:
[----:B------:R-:W-:Y:S05]  /*7240*/  BSYNC B0 ;  /* 0x0000000000007941 */ /* 0x000fea0003800000 */
.L_x_141:
        /* <DEDUP_REMOVED lines=18> */
.L_x_145:
[----:B------:R-:W-:Y:S01]  /*7370*/  MOV R0, 0x3c80f082 ;  /* 0x3c80f08200007802 */ /* 0x000fe20000000f00 */
[----:B------:R-:W-:-:S04]  /*7380*/  FMUL R59, R69, R69 ;  /* 0x00000045453b7220 */ /* 0x000fc80000400000 */
[----:B------:R-:W-:-:S04]  /*7390*/  FFMA.FTZ R0, R59, R0, -0.052303962409496307373 ;  /* 0xbd563cae3b007423 */ /* 0x000fc80000010000 */
[----:B------:R-:W-:-:S04]  /*73a0*/  FFMA.FTZ R0, R59, R0, 0.1331529766321182251 ;  /* 0x3e0859413b007423 */ /* 0x000fc80000010000 */
[----:B------:R-:W-:-:S04]  /*73b0*/  FFMA.FTZ R0, R59, R0, -0.33332768082618713379 ;  /* 0xbeaaa9ed3b007423 */ /* 0x000fc80000010000 */
[----:B------:R-:W-:-:S04]  /*73c0*/  FFMA.FTZ R0, R59, R0, RZ ;  /* 0x000000003b007223 */ /* 0x000fc800000100ff */
[----:B------:R-:W-:Y:S02]  /*73d0*/  FFMA.FTZ R58, R69, R0, R69 ;  /* 0x00000000453a7223 */ /* 0x000fe40000010045 */
.L_x_146:
[----:B------:R-:W-:Y:S05]  /*73e0*/  BSYNC B0 ;  /* 0x0000000000007941 */ /* 0x000fea0003800000 */
.L_x_144:
        /* <DEDUP_REMOVED lines=18> */
.L_x_148:
[----:B------:R-:W-:Y:S01]  /*7510*/  MOV R0, 0x3c80f082 ;  /* 0x3c80f08200007802 */ /* 0x000fe20000000f00 */
[----:B------:R-:W-:-:S04]  /*7520*/  FMUL R59, R66, R66 ;  /* 0x00000042423b7220 */ /* 0x000fc80000400000 */
[----:B------:R-:W-:-:S04]  /*7530*/  FFMA.FTZ R0, R59, R0, -0.052303962409496307373 ;  /* 0xbd563cae3b007423 */ /* 0x000fc80000010000 */
[----:B------:R-:W-:-:S04]  /*7540*/  FFMA.FTZ R0, R59, R0, 0.1331529766321182251 ;  /* 0x3e0859413b007423 */ /* 0x000fc80000010000 */
[----:B------:R-:W-:-:S04]  /*7550*/  FFMA.FTZ R0, R59, R0, -0.33332768082618713379 ;  /* 0xbeaaa9ed3b007423 */ /* 0x000fc80000010000 */
[----:B------:R-:W-:-:S04]  /*7560*/  FFMA.FTZ R0, R59, R0, RZ ;  /* 0x000000003b007223 */ /* 0x000fc800000100ff */
[----:B------:R-:W-:Y:S02]  /*7570*/  FFMA.FTZ R59, R66, R0, R66 ;  /* 0x00000000423b7223 */ /* 0x000fe40000010042 */
.L_x_149:
[----:B------:R-:W-:Y:S05]  /*7580*/  BSYNC B0 ;  /* 0x0000000000007941 */ /* 0x000fea0003800000 */
.L_x_147:
        /* <DEDUP_REMOVED lines=18> */
.L_x_151:
[----:B------:R-:W-:Y:S01]  /*76b0*/  MOV R0, 0x3c80f082 ;  /* 0x3c80f08200007802 */ /* 0x000fe20000000f00 */
[----:B------:R-:W-:-:S04]  /*76c0*/  FMUL R61, R65, R65 ;  /* 0x00000041413d7220 */ /* 0x000fc80000400000 */
[----:B------:R-:W-:-:S04]  /*76d0*/  FFMA.FTZ R0, R61, R0, -0.052303962409496307373 ;  /* 0xbd563cae3d007423 */ /* 0x000fc80000010000 */
[----:B------:R-:W-:-:S04]  /*76e0*/  FFMA.FTZ R0, R61, R0, 0.1331529766321182251 ;  /* 0x3e0859413d007423 */ /* 0x000fc80000010000 */
[----:B------:R-:W-:-:S04]  /*76f0*/  FFMA.FTZ R0, R61, R0, -0.33332768082618713379 ;  /* 0xbeaaa9ed3d007423 */ /* 0x000fc80000010000 */
[----:B------:R-:W-:-:S04]  /*7700*/  FFMA.FTZ R0, R61, R0, RZ ;  /* 0x000000003d007223 */ /* 0x000fc800000100ff */
[----:B------:R-:W-:Y:S02]  /*7710*/  FFMA.FTZ R60, R65, R0, R65 ;  /* 0x00000000413c7223 */ /* 0x000fe40000010041 */
.L_x_152:
[----:B------:R-:W-:Y:S05]  /*7720*/  BSYNC B0 ;  /* 0x0000000000007941 */ /* 0x000fea0003800000 */
.L_x_150:
        /* <DEDUP_REMOVED lines=18> */
.L_x_154:
[----:B------:R-:W-:Y:S01]  /*7850*/  MOV R0, 0x3c80f082 ;  /* 0x3c80f08200007802 */ /* 0x000fe20000000f00 */
[----:B------:R-:W-:-:S04]  /*7860*/  FMUL R61, R71, R71 ;  /* 0x00000047473d7220 */ /* 0x000fc80000400000 */
[----:B------:R-:W-:-:S04]  /*7870*/  FFMA.FTZ R0, R61, R0, -0.052303962409496307373 ;  /* 0xbd563cae3d007423 */ /* 0x000fc80000010000 */
[----:B------:R-:W-:-:S04]  /*7880*/  FFMA.FTZ R0, R61, R0, 0.1331529766321182251 ;  /* 0x3e0859413d007423 */ /* 0x000fc80000010000 */
[----:B------:R-:W-:-:S04]  /*7890*/  FFMA.FTZ R0, R61, R0, -0.33332768082618713379 ;  /* 0xbeaaa9ed3d007423 */ /* 0x000fc80000010000 */
[----:B------:R-:W-:-:S04]  /*78a0*/  FFMA.FTZ R0, R61, R0, RZ ;  /* 0x000000003d007223 */ /* 0x000fc800000100ff */
[----:B------:R-:W-:Y:S02]  /*78b0*/  FFMA.FTZ R61, R71, R0, R71 ;  /* 0x00000000473d7223 */ /* 0x000fe40000010047 */
.L_x_155:
[----:B------:R-:W-:Y:S05]  /*78c0*/  BSYNC B0 ;  /* 0x0000000000007941 */ /* 0x000fea0003800000 */
.L_x_153:
        /* <DEDUP_REMOVED lines=18> */
.L_x_157:
[----:B------:R-:W-:Y:S01]  /*79f0*/  MOV R0, 0x3c80f082 ;  /* 0x3c80f08200007802 */ /* 0x000fe20000000f00 */
[----:B------:R-:W-:-:S04]  /*7a00*/  FMUL R65, R72, R72 ;  /* 0x0000004848417220 */ /* 0x000fc80000400000 */
[----:B------:R-:W-:-:S04]  /*7a10*/  FFMA.FTZ R0, R65, R0, -0.052303962409496307373 ;  /* 0xbd563cae41007423 */ /* 0x000fc80000010000 */
[----:B------:R-:W-:-:S04]  /*7a20*/  FFMA.FTZ R0, R65, R0, 0.1331529766321182251 ;  /* 0x3e08594141007423 */ /* 0x000fc80000010000 */
[----:B------:R-:W-:-:S04]  /*7a30*/  FFMA.FTZ R0, R65, R0, -0.33332768082618713379 ;  /* 0xbeaaa9ed41007423 */ /* 0x000fc80000010000 */
[----:B------:R-:W-:-:S04]  /*7a40*/  FFMA.FTZ R0, R65, R0, RZ ;  /* 0x0000000041007223 */ /* 0x000fc800000100ff */
[----:B------:R-:W-:Y:S02]  /*7a50*/  FFMA.FTZ R65, R72, R0, R72 ;  /* 0x0000000048417223 */ /* 0x000fe40000010048 */
.L_x_158:
[----:B------:R-:W-:Y:S05]  /*7a60*/  BSYNC B0 ;  /* 0x0000000000007941 */ /* 0x000fea0003800000 */
.L_x_156:
        /* <DEDUP_REMOVED lines=18> */
.L_x_160:
[----:B------:R-:W-:Y:S01]  /*7b90*/  MOV R0, 0x3c80f082 ;  /* 0x3c80f08200007802 */ /* 0x000fe20000000f00 */
[----:B------:R-:W-:-:S04]  /*7ba0*/  FMUL R69, R73, R73 ;  /* 0x0000004949457220 */ /* 0x000fc80000400000 */
[----:B------:R-:W-:-:S04]  /*7bb0*/  FFMA.FTZ R0, R69, R0, -0.052303962409496307373 ;  /* 0xbd563cae45007423 */ /* 0x000fc80000010000 */
[----:B------:R-:W-:-:S04]  /*7bc0*/  FFMA.FTZ R0, R69, R0, 0.1331529766321182251 ;  /* 0x3e08594145007423 */ /* 0x000fc80000010000 */
[----:B------:R-:W-:-:S04]  /*7bd0*/  FFMA.FTZ R0, R69, R0, -0.33332768082618713379 ;  /* 0xbeaaa9ed45007423 */ /* 0x000fc80000010000 */
[----:B------:R-:W-:-:S04]  /*7be0*/  FFMA.FTZ R0, R69, R0, RZ ;  /* 0x0000000045007223 */ /* 0x000fc800000100ff */
[----:B------:R-:W-:Y:S02]  /*7bf0*/  FFMA.FTZ R66, R73, R0, R73 ;  /* 0x0000000049427223 */ /* 0x000fe40000010049 */
.L_x_161:
[----:B------:R-:W-:Y:S05]  /*7c00*/  BSYNC B0 ;  /* 0x0000000000007941 */ /* 0x000fea0003800000 */
.L_x_159:
        /* <DEDUP_REMOVED lines=18> */
.L_x_163:
[----:B------:R-:W-:Y:S01]  /*7d30*/  MOV R0, 0x3c80f082 ;  /* 0x3c80f08200007802 */ /* 0x000fe20000000f00 */
[----:B------:R-:W-:-:S04]  /*7d40*/  FMUL R69, R71, R71 ;  /* 0x0000004747457220 */ /* 0x000fc80000400000 */
[----:B------:R-:W-:-:S04]  /*7d50*/  FFMA.FTZ R0, R69, R0, -0.052303962409496307373 ;  /* 0xbd563cae45007423 */ /* 0x000fc80000010000 */
[----:B------:R-:W-:-:S04]  /*7d60*/  FFMA.FTZ R0, R69, R0, 0.1331529766321182251 ;  /* 0x3e08594145007423 */ /* 0x000fc80000010000 */
[----:B------:R-:W-:-:S04]  /*7d70*/  FFMA.FTZ R0, R69, R0, -0.33332768082618713379 ;  /* 0xbeaaa9ed45007423 */ /* 0x000fc80000010000 */
[----:B------:R-:W-:-:S04]  /*7d80*/  FFMA.FTZ R0, R69, R0, RZ ;  /* 0x0000000045007223 */ /* 0x000fc800000100ff */
[----:B------:R-:W-:Y:S02]  /*7d90*/  FFMA.FTZ R69, R71, R0, R71 ;  /* 0x0000000047457223 */ /* 0x000fe40000010047 */
.L_x_164:
[----:B------:R-:W-:Y:S05]  /*7da0*/  BSYNC B0 ;  /* 0x0000000000007941 */ /* 0x000fea0003800000 */
.L_x_162:
        /* <DEDUP_REMOVED lines=18> */
.L_x_166:
[----:B------:R-:W-:Y:S01]  /*7ed0*/  MOV R0, 0x3c80f082 ;  /* 0x3c80f08200007802 */ /* 0x000fe20000000f00 */
[----:B------:R-:W-:-:S04]  /*7ee0*/  FMUL R71, R77, R77 ;  /* 0x0000004d4d477220 */ /* 0x000fc80000400000 */
[----:B------:R-:W-:-:S04]  /*7ef0*/  FFMA.FTZ R0, R71, R0, -0.052303962409496307373 ;  /* 0xbd563cae47007423 */ /* 0x000fc80000010000 */
[----:B------:R-:W-:-:S04]  /*7f00*/  FFMA.FTZ R0, R71, R0, 0.1331529766321182251 ;  /* 0x3e08594147007423 */ /* 0x000fc80000010000 */
[----:B------:R-:W-:-:S04]  /*7f10*/  FFMA.FTZ R0, R71, R0, -0.33332768082618713379 ;  /* 0xbeaaa9ed47007423 */ /* 0x000fc80000010000 */
[----:B------:R-:W-:-:S04]  /*7f20*/  FFMA.FTZ R0, R71, R0, RZ ;  /* 0x0000000047007223 */ /* 0x000fc800000100ff */
[----:B------:R-:W-:Y:S02]  /*7f30*/  FFMA.FTZ R70, R77, R0, R77 ;  /* 0x000000004d467223 */ /* 0x000fe4000001004d */
.L_x_167:
[----:B------:R-:W-:Y:S05]  /*7f40*/  BSYNC B0 ;  /* 0x0000000000007941 */ /* 0x000fea0003800000 */
.L_x_165:
        /* <DEDUP_REMOVED lines=18> */
.L_x_169:
[----:B------:R-:W-:Y:S01]  /*8070*/  MOV R0, 0x3c80f082 ;  /* 0x3c80f08200007802 */ /* 0x000fe20000000f00 */
[----:B------:R-:W-:-:S04]  /*8080*/  FMUL R71, R75, R75 ;  /* 0x0000004b4b477220 */ /* 0x000fc80000400000 */
[----:B------:R-:W-:-:S04]  /*8090*/  FFMA.FTZ R0, R71, R0, -0.052303962409496307373 ;  /* 0xbd563cae47007423 */ /* 0x000fc80000010000 */
[----:B------:R-:W-:-:S04]  /*80a0*/  FFMA.FTZ R0, R71, R0, 0.1331529766321182251 ;  /* 0x3e08594147007423 */ /* 0x000fc80000010000 */
[----:B------:R-:W-:-:S04]  /*80b0*/  FFMA.FTZ R0, R71, R0, -0.33332768082618713379 ;  /* 0xbeaaa9ed47007423 */ /* 0x000fc80000010000 */
[----:B------:R-:W-:-:S04]  /*80c0*/  FFMA.FTZ R0, R71, R0, RZ ;  /* 0x0000000047007223 */ /* 0x000fc800000100ff */
[----:B------:R-:W-:Y:S02]  /*80d0*/  FFMA.FTZ R71, R75, R0, R75 ;  /* 0x000000004b477223 */ /* 0x000fe4000001004b */
.L_x_170:
[----:B------:R-:W-:Y:S05]  /*80e0*/  BSYNC B0 ;  /* 0x0000000000007941 */ /* 0x000fea0003800000 */
.L_x_168:
        /* <DEDUP_REMOVED lines=18> */
.L_x_172:
[----:B------:R-:W-:Y:S01]  /*8210*/  MOV R0, 0x3c80f082 ;  /* 0x3c80f08200007802 */ /* 0x000fe20000000f00 */
[----:B------:R-:W-:-:S04]  /*8220*/  FMUL R73, R79, R79 ;  /* 0x0000004f4f497220 */ /* 0x000fc80000400000 */
[----:B------:R-:W-:-:S04]  /*8230*/  FFMA.FTZ R0, R73, R0, -0.052303962409496307373 ;  /* 0xbd563cae49007423 */ /* 0x000fc80000010000 */
[----:B------:R-:W-:-:S04]  /*8240*/  FFMA.FTZ R0, R73, R0, 0.1331529766321182251 ;  /* 0x3e08594149007423 */ /* 0x000fc80000010000 */
[----:B------:R-:W-:-:S04]  /*8250*/  FFMA.FTZ R0, R73, R0, -0.33332768082618713379 ;  /* 0xbeaaa9ed49007423 */ /* 0x000fc80000010000 */
[----:B------:R-:W-:-:S04]  /*8260*/  FFMA.FTZ R0, R73, R0, RZ ;  /* 0x0000000049007223 */ /* 0x000fc800000100ff */
[----:B------:R-:W-:Y:S02]  /*8270*/  FFMA.FTZ R72, R79, R0, R79 ;  /* 0x000000004f487223 */ /* 0x000fe4000001004f */
.L_x_173:
[----:B------:R-:W-:Y:S05]  /*8280*/  BSYNC B0 ;  /* 0x0000000000007941 */ /* 0x000fea0003800000 */
.L_x_171:
        /* <DEDUP_REMOVED lines=18> */
.L_x_175:
[----:B------:R-:W-:Y:S01]  /*83b0*/  MOV R0, 0x3c80f082 ;  /* 0x3c80f08200007802 */ /* 0x000fe20000000f00 */
[----:B------:R-:W-:-:S04]  /*83c0*/  FMUL R73, R77, R77 ;  /* 0x0000004d4d497220 */ /* 0x000fc80000400000 */
[----:B------:R-:W-:-:S04]  /*83d0*/  FFMA.FTZ R0, R73, R0, -0.052303962409496307373 ;  /* 0xbd563cae49007423 */ /* 0x000fc80000010000 */
[----:B------:R-:W-:-:S04]  /*83e0*/  FFMA.FTZ R0, R73, R0, 0.1331529766321182251 ;  /* 0x3e08594149007423 */ /* 0x000fc80000010000 */
[----:B------:R-:W-:-:S04]  /*83f0*/  FFMA.FTZ R0, R73, R0, -0.33332768082618713379 ;  /* 0xbeaaa9ed49007423 */ /* 0x000fc80000010000 */
[----:B------:R-:W-:-:S04]  /*8400*/  FFMA.FTZ R0, R73, R0, RZ ;  /* 0x0000000049007223 */ /* 0x000fc800000100ff */
[----:B------:R-:W-:Y:S02]  /*8410*/  FFMA.FTZ R73, R77, R0, R77 ;  /* 0x000000004d497223 */ /* 0x000fe4000001004d */
.L_x_176:
[----:B------:R-:W-:Y:S05]  /*8420*/  BSYNC B0 ;  /* 0x0000000000007941 */ /* 0x000fea0003800000 */
.L_x_174:
        /* <DEDUP_REMOVED lines=18> */
.L_x_178:
[----:B------:R-:W-:Y:S01]  /*8550*/  MOV R0, 0x3c80f082 ;  /* 0x3c80f08200007802 */ /* 0x000fe20000000f00 */
[----:B------:R-:W-:-:S04]  /*8560*/  FMUL R75, R81, R81 ;  /* 0x00000051514b7220 */ /* 0x000fc80000400000 */
[----:B------:R-:W-:-:S04]  /*8570*/  FFMA.FTZ R0, R75, R0, -0.052303962409496307373 ;  /* 0xbd563cae4b007423 */ /* 0x000fc80000010000 */
[----:B------:R-:W-:-:S04]  /*8580*/  FFMA.FTZ R0, R75, R0, 0.1331529766321182251 ;  /* 0x3e0859414b007423 */ /* 0x000fc80000010000 */
[----:B------:R-:W-:-:S04]  /*8590*/  FFMA.FTZ R0, R75, R0, -0.33332768082618713379 ;  /* 0xbeaaa9ed4b007423 */ /* 0x000fc80000010000 */
[----:B------:R-:W-:-:S04]  /*85a0*/  FFMA.FTZ R0, R75, R0, RZ ;  /* 0x000000004b007223 */ /* 0x000fc800000100ff */
[----:B------:R-:W-:Y:S02]  /*85b0*/  FFMA.FTZ R74, R81, R0, R81 ;  /* 0x00000000514a7223 */ /* 0x000fe40000010051 */
.L_x_179:
[----:B------:R-:W-:Y:S05]  /*85c0*/  BSYNC B0 ;  /* 0x0000000000007941 */ /* 0x000fea0003800000 */
.L_x_177:
        /* <DEDUP_REMOVED lines=17> */
.L_x_181:
[----:B------:R-:W-:Y:S01]  /*86e0*/  MOV R0, 0x3c80f082 ;  /* 0x3c80f08200007802 */ /* 0x000fe20000000f00 */
[----:B------:R-:W-:-:S04]  /*86f0*/  FMUL R75, R79, R79 ;  /* 0x0000004f4f4b7220 */ /* 0x000fc80000400000 */
[----:B------:R-:W-:-:S04]  /*8700*/  FFMA.FTZ R0, R75, R0, -0.052303962409496307373 ;  /* 0xbd563cae4b007423 */ /* 0x000fc80000010000 */
[----:B------:R-:W-:-:S04]  /*8710*/  FFMA.FTZ R0, R75, R0, 0.1331529766321182251 ;  /* 0x3e0859414b007423 */ /* 0x000fc80000010000 */
[----:B------:R-:W-:-:S04]  /*8720*/  FFMA.FTZ R0, R75, R0, -0.33332768082618713379 ;  /* 0xbeaaa9ed4b007423 */ /* 0x000fc80000010000 */
[----:B------:R-:W-:-:S04]  /*8730*/  FFMA.FTZ R0, R75, R0, RZ ;  /* 0x000000004b007223 */ /* 0x000fc800000100ff */
[----:B------:R-:W-:Y:S02]  /*8740*/  FFMA.FTZ R75, R79, R0, R79 ;  /* 0x000000004f4b7223 */ /* 0x000fe4000001004f */
.L_x_182:
[----:B------:R-:W-:Y:S05]  /*8750*/  BSYNC B0 ;  /* 0x0000000000007941 */ /* 0x000fea0003800000 */
.L_x_180:
        /* <DEDUP_REMOVED lines=16> */
.L_x_184:
[----:B------:R-:W-:Y:S01]  /*8860*/  MOV R0, 0x3c80f082 ;  /* 0x3c80f08200007802 */ /* 0x000fe20000000f00 */
[----:B------:R-:W-:-:S04]  /*8870*/  FMUL R77, R81, R81 ;  /* 0x00000051514d7220 */ /* 0x000fc80000400000 */
[----:B------:R-:W-:-:S04]  /*8880*/  FFMA.FTZ R0, R77, R0, -0.052303962409496307373 ;  /* 0xbd563cae4d007423 */ /* 0x000fc80000010000 */
[----:B------:R-:W-:-:S04]  /*8890*/  FFMA.FTZ R0, R77, R0, 0.1331529766321182251 ;  /* 0x3e0859414d007423 */ /* 0x000fc80000010000 */
[----:B------:R-:W-:-:S04]  /*88a0*/  FFMA.FTZ R0, R77, R0, -0.33332768082618713379 ;  /* 0xbeaaa9ed4d007423 */ /* 0x000fc80000010000 */
[----:B------:R-:W-:-:S04]  /*88b0*/  FFMA.FTZ R0, R77, R0, RZ ;  /* 0x000000004d007223 */ /* 0x000fc800000100ff */
[----:B------:R-:W-:Y:S02]  /*88c0*/  FFMA.FTZ R76, R81, R0, R81 ;  /* 0x00000000514c7223 */ /* 0x000fe40000010051 */
.L_x_185:
[----:B------:R-:W-:Y:S05]  /*88d0*/  BSYNC B0 ;  /* 0x0000000000007941 */ /* 0x000fea0003800000 */
.L_x_183:
[----:B------:R-:W-:Y:S01]  /*88e0*/  FADD.FTZ R82, |R79|, -RZ ;  /* 0x800000ff4f527221 */ /* 0x000fe20000010200 */
[----:B------:R-:W-:Y:S01]  /*88f0*/  BSSY B0, `(.L_x_186) ;  /* 0x0000015000007945 */ /* 0x000fe20003800000 */
[----:B------:R-:W-:-:S03]  /*8900*/  FMUL R81, R80, 0.79788458347320556641 ;  /* 0x3f4c422a50517820 */ /* 0x000fc60000400000 */
        /* <DEDUP_REMOVED lines=12> */
.L_x_187:
[----:B------:R-:W-:Y:S01]  /*89d0*/  MOV R0, 0x3c80f082 ;  /* 0x3c80f08200007802 */ /* 0x000fe20000000f00 */
[----:B------:R-:W-:-:S04]  /*89e0*/  FMUL R77, R79, R79 ;  /* 0x0000004f4f4d7220 */ /* 0x000fc80000400000 */
[----:B------:R-:W-:-:S04]  /*89f0*/  FFMA.FTZ R0, R77, R0, -0.052303962409496307373 ;  /* 0xbd563cae4d007423 */ /* 0x000fc80000010000 */
[----:B------:R-:W-:-:S04]  /*8a00*/  FFMA.FTZ R0, R77, R0, 0.1331529766321182251 ;  /* 0x3e0859414d007423 */ /* 0x000fc80000010000 */
[----:B------:R-:W-:-:S04]  /*8a10*/  FFMA.FTZ R0, R77, R0, -0.33332768082618713379 ;  /* 0xbeaaa9ed4d007423 */ /* 0x000fc80000010000 */
[----:B------:R-:W-:-:S04]  /*8a20*/  FFMA.FTZ R0, R77, R0, RZ ;  /* 0x000000004d007223 */ /* 0x000fc800000100ff */
[----:B------:R-:W-:Y:S02]  /*8a30*/  FFMA.FTZ R77, R79, R0, R79 ;  /* 0x000000004f4d7223 */ /* 0x000fe4000001004f */
.L_x_188:
[----:B------:R-:W-:Y:S05]  /*8a40*/  BSYNC B0 ;  /* 0x0000000000007941 */ /* 0x000fea0003800000 */
.L_x_186:
[----:B------:R-:W-:Y:S01]  /*8a50*/  FADD.FTZ R80, |R81|, -RZ ;  /* 0x800000ff51507221 */ /* 0x000fe20000010200 */
[----:B------:R-:W-:Y:S04]  /*8a60*/  BSSY B0, `(.L_x_189) ;  /* 0x0000014000007945 */ /* 0x000fe80003800000 */
        /* <DEDUP_REMOVED lines=12> */
.L_x_190:
[----:B------:R-:W-:Y:S01]  /*8b30*/  MOV R0, 0x3c80f082 ;  /* 0x3c80f08200007802 */ /* 0x000fe20000000f00 */
[----:B------:R-:W-:-:S04]  /*8b40*/  FMUL R79, R81, R81 ;  /* 0x00000051514f7220 */ /* 0x000fc80000400000 */
[----:B------:R-:W-:-:S04]  /*8b50*/  FFMA.FTZ R0, R79, R0, -0.052303962409496307373 ;  /* 0xbd563cae4f007423 */ /* 0x000fc80000010000 */
[----:B------:R-:W-:-:S04]  /*8b60*/  FFMA.FTZ R0, R79, R0, 0.1331529766321182251 ;  /* 0x3e0859414f007423 */ /* 0x000fc80000010000 */
[----:B------:R-:W-:-:S04]  /*8b70*/  FFMA.FTZ R0, R79, R0, -0.33332768082618713379 ;  /* 0xbeaaa9ed4f007423 */ /* 0x000fc80000010000 */
[----:B------:R-:W-:-:S04]  /*8b80*/  FFMA.FTZ R0, R79, R0, RZ ;  /* 0x000000004f007223 */ /* 0x000fc800000100ff */
[----:B------:R-:W-:Y:S02]  /*8b90*/  FFMA.FTZ R0, R81, R0, R81 ;  /* 0x0000000051007223 */ /* 0x000fe40000010051 */
.L_x_191:
[----:B------:R-:W-:Y:S05]  /*8ba0*/  BSYNC B0 ;  /* 0x0000000000007941 */ /* 0x000fea0003800000 */
.L_x_189:
[----:B------:R-:W-:Y:S01]  /*8bb0*/  FSETP.GE.AND P3, PT, R67, RZ, PT ;  /* 0x000000ff4300720b */ /* 0x000fe20003f66000 */
[----:B------:R-:W-:Y:S01]  /*8bc0*/  FMUL R8, R8, 0.5 ;  /* 0x3f00000008087820 */ /* 0x000fe20000400000 */
[----:B------:R-:W-:Y:S01]  /*8bd0*/  MOV R81, 0x3f800000 ;  /* 0x3f80000000517802 */ /* 0x000fe20000000f00 */
[----:B------:R-:W-:Y:S01]  /*8be0*/  FMUL R9, R9, 0.5 ;  /* 0x3f00000009097820 */ /* 0x000fe20000400000 */
[----:B------:R-:W-:Y:S01]  /*8bf0*/  FSEL R67, R67, RZ, !P3 ;  /* 0x000000ff43437208 */ /* 0x000fe20005800000 */
[----:B------:R-:W-:Y:S01]  /*8c00*/  FMUL R10, R10, 0.5 ;  /* 0x3f0000000a0a7820 */ /* 0x000fe20000400000 */
[----:B------:R-:W-:Y:S01]  /*8c10*/  FSETP.GTU.AND P3, PT, R68, RZ, PT ;  /* 0x000000ff4400720b */ /* 0x000fe20003f6c000 */
[----:B------:R-:W-:Y:S01]  /*8c20*/  FMUL R11, R11, 0.5 ;  /* 0x3f0000000b0b7820 */ /* 0x000fe20000400000 */
[----:B------:R-:W-:Y:S01]  /*8c30*/  SHF.L.U32 R79, R4, 0x10, RZ ;  /* 0x00000010044f7819 */ /* 0x000fe200000006ff */
[----:B------:R-:W-:Y:S01]  /*8c40*/  FADD R67, RZ, -R67 ;  /* 0x80000043ff437221 */ /* 0x000fe20000000000 */
[----:B------:R-:W-:Y:S01]  /*8c50*/  FSEL R68, R68, RZ, P3 ;  /* 0x000000ff44447208 */ /* 0x000fe20001800000 */
[----:B------:R-:W-:Y:S01]  /*8c60*/  FMUL R16, R16, 0.5 ;  /* 0x3f00000010107820 */ /* 0x000fe20000400000 */
[----:B------:R-:W-:Y:S01]  /*8c70*/  PRMT R4, R4, 0x7632, R4 ;  /* 0x0000763204047816 */ /* 0x000fe20000000004 */
[----:B------:R-:W-:Y:S01]  /*8c80*/  FMUL R17, R17, 0.5 ;  /* 0x3f00000011117820 */ /* 0x000fe20000400000 */
[C---:B------:R-:W-:Y:S01]  /*8c90*/  FSETP.NAN.AND P4, PT, R67.reuse, R67, PT ;  /* 0x000000434300720b */ /* 0x040fe20003f88000 */
[----:B------:R-:W-:Y:S01]  /*8ca0*/  FMUL R18, R18, 0.5 ;  /* 0x3f00000012127820 */ /* 0x000fe20000400000 */
[-C--:B------:R-:W-:Y:S01]  /*8cb0*/  FSETP.GT.AND P3, PT, R67, R68.reuse, PT ;  /* 0x000000444300720b */ /* 0x080fe20003f64000 */
        /* <DEDUP_REMOVED lines=10> */
[----:B------:R-:W-:Y:S01]  /*8d60*/  @!P4 FSEL R67, R67, R68, P3 ;  /* 0x000000444343c208 */ /* 0x000fe20001800000 */
[----:B------:R-:W-:Y:S01]  /*8d70*/  FMUL R28, R28, 0.5 ;  /* 0x3f0000001c1c7820 */ /* 0x000fe20000400000 */
[----:B------:R-:W-:Y:S01]  /*8d80*/  FMUL R30, R30, 0.5 ;  /* 0x3f0000001e1e7820 */ /* 0x000fe20000400000 */
[----:B------:R-:W-:Y:S01]  /*8d90*/  FMUL R31, R31, 0.5 ;  /* 0x3f0000001f1f7820 */ /* 0x000fe20000400000 */
[----:B------:R-:W-:Y:S01]  /*8da0*/  FMUL R35, R35, 0.5 ;  /* 0x3f00000023237820 */ /* 0x000fe20000400000 */
[----:B------:R-:W-:Y:S01]  /*8db0*/  FMUL R68, R67, 0.0078740157186985015869 ;  /* 0x3c01020443447820 */ /* 0x000fe20000400000 */
[----:B------:R-:W-:Y:S01]  /*8dc0*/  FADD R67, R2, 1 ;  /* 0x3f80000002437421 */ /* 0x000fe20000000000 */
[----:B------:R-:W-:Y:S01]  /*8dd0*/  FADD R70, R70, 1 ;  /* 0x3f80000046467421 */ /* 0x000fe20000000000 */
[----:B------:R-:W-:Y:S01]  /*8de0*/  FMUL R34, R34, 0.5 ;  /* 0x3f00000022227820 */ /* 0x000fe20000400000 */
[----:B------:R-:W-:Y:S01]  /*8df0*/  FADD R69, R69, 1 ;  /* 0x3f80000045457421 */ /* 0x000fe20000000000 */
[----:B------:R-:W-:Y:S01]  /*8e00*/  FSETP.GT.AND P3, PT, R68, 9.9999997473787516356e-06, PT ;  /* 0x3727c5ac4400780b */ /* 0x000fe20003f64000 */
[----:B------:R-:W-:Y:S01]  /*8e10*/  @P1 FMUL R79, R8, R67 ;  /* 0x00000043084f1220 */ /* 0x000fe20000400000 */
[----:B------:R-:W-:Y:S01]  /*8e20*/  FSETP.NAN.AND P4, PT, R68, R68, PT ;  /* 0x000000444400720b */ /* 0x000fe20003f88000 */
[----:B------:R-:W-:Y:S01]  /*8e30*/  FADD R8, R45, 1 ;  /* 0x3f8000002d087421 */ /* 0x000fe20000000000 */
[----:B------:R-:W-:Y:S01]  /*8e40*/  SHF.L.U32 R67, R4, 0x10, RZ ;  /* 0x0000001004437819 */ /* 0x000fe200000006ff */
[----:B------:R-:W-:Y:S01]  /*8e50*/  FADD R4, R3, 1 ;  /* 0x3f80000003047421 */ /* 0x000fe20000000000 */
[----:B------:R-:W-:Y:S01]  /*8e60*/  FMUL R35, R35, R70 ;  /* 0x0000004623237220 */ /* 0x000fe20000400000 */
[----:B------:R-:W-:Y:S01]  /*8e70*/  FMUL R69, R34, R69 ;  /* 0x0000004522457220 */ /* 0x000fe20000400000 */
[----:B------:R-:W-:Y:S01]  /*8e80*/  FMUL R33, R33, 0.5 ;  /* 0x3f00000021217820 */ /* 0x000fe20000400000 */
[----:B------:R-:W-:Y:S01]  /*8e90*/  @P1 FMUL R67, R9, R4 ;  /* 0x0000000409431220 */ /* 0x000fe20000400000 */
[----:B------:R-:W-:Y:S01]  /*8ea0*/  FADD R9, R44, 1 ;  /* 0x3f8000002c097421 */ /* 0x000fe20000000000 */
[----:B------:R-:W-:Y:S01]  /*8eb0*/  FADD R66, R66, 1 ;  /* 0x3f80000042427421 */ /* 0x000fe20000000000 */
[----:B------:R-:W-:Y:S01]  /*8ec0*/  FMUL R32, R32, 0.5 ;  /* 0x3f00000020207820 */ /* 0x000fe20000400000 */
[----:B------:R-:W-:Y:S01]  /*8ed0*/  @!P3 FSEL R68, R68, 9.9999997473787516356e-06, P4 ;  /* 0x3727c5ac4444b808 */ /* 0x000fe20002000000 */
[----:B------:R-:W-:Y:S01]  /*8ee0*/  FADD R65, R65, 1 ;  /* 0x3f80000041417421 */ /* 0x000fe20000000000 */
[----:B------:R-:W-:Y:S01]  /*8ef0*/  FMUL R33, R33, R66 ;  /* 0x0000004221217220 */ /* 0x000fe20000400000 */
[----:B------:R-:W-:Y:S01]  /*8f00*/  FMUL R39, R39, 0.5 ;  /* 0x3f00000027277820 */ /* 0x000fe20000400000 */
[----:B------:R-:W-:Y:S01]  /*8f10*/  FSETP.GT.AND P3, PT, |R68|, 8.50705917302346158658e+37, PT ;  /* 0x7e8000004400780b */ /* 0x000fe20003f64200 */
[----:B------:R-:W-:Y:S01]  /*8f20*/  FMUL R65, R32, R65 ;  /* 0x0000004120417220 */ /* 0x000fe20000400000 */
[----:B------:R-:W-:Y:S01]  /*8f30*/  FSETP.GEU.AND P4, PT, |R68|, 1.175494350822287508e-38, PT ;  /* 0x008000004400780b */ /* 0x000fe20003f8e200 */
[----:B------:R-:W-:Y:S01]  /*8f40*/  FADD R74, R74, 1 ;  /* 0x3f8000004a4a7421 */ /* 0x000fe20000000000 */
[----:B------:R-:W-:Y:S01]  /*8f50*/  FSEL R81, R81, 0.25, !P3 ;  /* 0x3e80000051517808 */ /* 0x000fe20005800000 */
[----:B------:R-:W-:Y:S01]  /*8f60*/  FMUL R38, R38, 0.5 ;  /* 0x3f00000026267820 */ /* 0x000fe20000400000 */
[----:B------:R-:W-:Y:S01]  /*8f70*/  FADD R73, R73, 1 ;  /* 0x3f80000049497421 */ /* 0x000fe20000000000 */
[----:B------:R-:W-:Y:S01]  /*8f80*/  FMUL R39, R39, R74 ;  /* 0x0000004a27277220 */ /* 0x000fe20000400000 */
[----:B------:R-:W-:Y:S01]  /*8f90*/  FMUL R37, R37, 0.5 ;  /* 0x3f00000025257820 */ /* 0x000fe20000400000 */
[----:B------:R-:W-:Y:S01]  /*8fa0*/  FADD R72, R72, 1 ;  /* 0x3f80000048487421 */ /* 0x000fe20000000000 */
[----:B------:R-:W-:Y:S01]  /*8fb0*/  FMUL R73, R38, R73 ;  /* 0x0000004926497220 */ /* 0x000fe20000400000 */
[----:B------:R-:W-:Y:S01]  /*8fc0*/  FMUL R36, R36, 0.5 ;  /* 0x3f00000024247820 */ /* 0x000fe20000400000 */
[----:B------:R-:W-:Y:S01]  /*8fd0*/  FADD R71, R71, 1 ;  /* 0x3f80000047477421 */ /* 0x000fe20000000000 */
[----:B------:R-:W-:Y:S01]  /*8fe0*/  @P3 FMUL R68, R68, 0.25 ;  /* 0x3e80000044443820 */ /* 0x000fe20000400000 */
[----:B------:R-:W-:Y:S01]  /*8ff0*/  FMUL R37, R37, R72 ;  /* 0x0000004825257220 */ /* 0x000fe20000400000 */
[----:B------:R-:W-:Y:S01]  /*9000*/  @!P4 FMUL R81, R81, 16777216 ;  /* 0x4b8000005151c820 */ /* 0x000fe20000400000 */
[----:B------:R-:W-:Y:S01]  /*9010*/  FMUL R71, R36, R71 ;  /* 0x0000004724477220 */ /* 0x000fe20000400000 */
[----:B------:R-:W-:Y:S01]  /*9020*/  @!P4 FMUL R68, R68, 16777216 ;  /* 0x4b8000004444c820 */ /* 0x000fe20000400000 */
[----:B------:R-:W-:Y:S01]  /*9030*/  FMUL R42, R42, 0.5 ;  /* 0x3f0000002a2a7820 */ /* 0x000fe20000400000 */
[----:B------:R-:W-:Y:S01]  /*9040*/  FADD R77, R77, 1 ;  /* 0x3f8000004d4d7421 */ /* 0x000fe20000000000 */
[----:B------:R-:W-:Y:S01]  /*9050*/  FMUL R41, R41, 0.5 ;  /* 0x3f00000029297820 */ /* 0x000fe20000400000 */
[----:B------:R-:W-:Y:S01]  /*9060*/  FADD R76, R76, 1 ;  /* 0x3f8000004c4c7421 */ /* 0x000fe20000000000 */
[----:B------:R-:W-:Y:S01]  /*9070*/  FMUL R43, R43, 0.5 ;  /* 0x3f0000002b2b7820 */ /* 0x000fe20000400000 */
[----:B------:R-:W0:Y:S01]  /*9080*/  MUFU.RCP R68, R68 ;  /* 0x0000004400447308 */ /* 0x000e220000001000 */
[----:B------:R-:W-:Y:S01]  /*9090*/  FMUL R77, R42, R77 ;  /* 0x0000004d2a4d7220 */ /* 0x000fe20000400000 */
[----:B------:R-:W-:Y:S01]  /*90a0*/  FADD R0, R0, 1 ;  /* 0x3f80000000007421 */ /* 0x000fe20000000000 */
[----:B------:R-:W-:Y:S01]  /*90b0*/  FMUL R41, R41, R76 ;  /* 0x0000004c29297220 */ /* 0x000fe20000400000 */
[----:B------:R-:W-:Y:S01]  /*90c0*/  FMUL R40, R40, 0.5 ;  /* 0x3f00000028287820 */ /* 0x000fe20000400000 */
[----:B------:R-:W-:Y:S01]  /*90d0*/  FADD R75, R75, 1 ;  /* 0x3f8000004b4b7421 */ /* 0x000fe20000000000 */
[----:B------:R-:W-:Y:S01]  /*90e0*/  FMUL R43, R43, R0 ;  /* 0x000000002b2b7220 */ /* 0x000fe20000400000 */
[----:B------:R-:W-:-:S02]  /*90f0*/  IMAD R63, R64, 0xc00, R63 ;  /* 0x00000c00403f7824 */ /* 0x000fc400078e023f */
[----:B------:R-:W-:Y:S01]  /*9100*/  FMUL R75, R40, R75 ;  /* 0x0000004b284b7220 */ /* 0x000fe20000400000 */
[----:B------:R-:W-:Y:S01]  /*9110*/  IMAD R62, R64, 0x3c00, R62 ;  /* 0x00003c00403e7824 */ /* 0x000fe200078e023e */
[----:B0-----:R-:W-:-:S04]  /*9120*/  FMUL R2, R68, R81 ;  /* 0x0000005144027220 */ /* 0x001fc80000400000 */
[-C--:B------:R-:W-:Y:S01]  /*9130*/  FMUL R3, R79, R2.reuse ;  /* 0x000000024f037220 */ /* 0x080fe20000400000 */
[----:B------:R-:W-:Y:S01]  /*9140*/  SHF.L.U32 R79, R5, 0x10, RZ ;  /* 0x00000010054f7819 */ /* 0x000fe200000006ff */
[----:B------:R-:W-:Y:S01]  /*9150*/  FMUL R4, R67, R2 ;  /* 0x0000000243047220 */ /* 0x000fe20000400000 */
[----:B------:R-:W-:Y:S01]  /*9160*/  PRMT R5, R5, 0x7632, R5 ;  /* 0x0000763205057816 */ /* 0x000fe20000000005 */
[----:B------:R-:W-:Y:S01]  /*9170*/  @P1 FMUL R79, R10, R9 ;  /* 0x000000090a4f1220 */ /* 0x000fe20000400000 */
[----:B------:R-:W-:Y:S01]  /*9180*/  FADD R9, R46, 1 ;  /* 0x3f8000002e097421 */ /* 0x000fe20000000000 */
[----:B------:R-:W-:Y:S01]  /*9190*/  FADD R10, R49, 1 ;  /* 0x3f800000310a7421 */ /* 0x000fe20000000000 */
[----:B------:R-:W-:Y:S01]  /*91a0*/  SHF.L.U32 R67, R5, 0x10, RZ ;  /* 0x0000001005437819 */ /* 0x000fe200000006ff */
[----:B------:R-:W-:Y:S01]  /*91b0*/  @P1 FMUL R67, R11, R8 ;  /* 0x000000080b431220 */ /* 0x000fe20000400000 */
[C---:B------:R-:W-:Y:S01]  /*91c0*/  PRMT R8, R6.reuse, 0x7632, R8 ;  /* 0x0000763206087816 */ /* 0x040fe20000000008 */
[-C--:B------:R-:W-:Y:S01]  /*91d0*/  FMUL R79, R79, R2.reuse ;  /* 0x000000024f4f7220 */ /* 0x080fe20000400000 */
[----:B------:R-:W-:Y:S01]  /*91e0*/  SHF.L.U32 R11, R6, 0x10, RZ ;  /* 0x00000010060b7819 */ /* 0x000fe200000006ff */
[----:B------:R-:W-:Y:S01]  /*91f0*/  @P1 FMUL R11, R16, R9 ;  /* 0x00000009100b1220 */ /* 0x000fe20000400000 */
[----:B------:R-:W-:Y:S01]  /*9200*/  SHF.L.U32 R9, R8, 0x10, RZ ;  /* 0x0000001008097819 */ /* 0x000fe200000006ff */
[----:B------:R-:W-:Y:S01]  /*9210*/  FADD R8, R47, 1 ;  /* 0x3f8000002f087421 */ /* 0x000fe20000000000 */
[-C--:B------:R-:W-:Y:S01]  /*9220*/  FMUL R67, R67, R2.reuse ;  /* 0x0000000243437220 */ /* 0x080fe20000400000 */
[----:B------:R-:W-:Y:S01]  /*9230*/  FMUL R16, R11, R2 ;  /* 0x000000020b107220 */ /* 0x000fe20000400000 */
[----:B------:R-:W-:Y:S01]  /*9240*/  FADD R11, R48, 1 ;  /* 0x3f800000300b7421 */ /* 0x000fe20000000000 */
[----:B------:R-:W-:Y:S01]  /*9250*/  @P1 FMUL R9, R17, R8 ;  /* 0x0000000811091220 */ /* 0x000fe20000400000 */
[----:B------:R-:W-:Y:S01]  /*9260*/  SHF.L.U32 R17, R7, 0x10, RZ ;  /* 0x0000001007117819 */ /* 0x000fe200000006ff */
[----:B------:R-:W0:Y:S01]  /*9270*/  FRND R6, R67 ;  /* 0x0000004300067307 */ /* 0x000e220000201000 */
[----:B------:R-:W-:Y:S01]  /*9280*/  @P1 FMUL R17, R18, R11 ;  /* 0x0000000b12111220 */ /* 0x000fe20000400000 */
[-C--:B------:R-:W-:Y:S01]  /*9290*/  FMUL R44, R9, R2.reuse ;  /* 0x00000002092c7220 */ /* 0x080fe20000400000 */
[----:B------:R-:W-:Y:S01]  /*92a0*/  PRMT R9, R7, 0x7632, R9 ;  /* 0x0000763207097816 */ /* 0x000fe20000000009 */
[----:B------:R-:W-:Y:S01]  /*92b0*/  FADD R11, R50, 1 ;  /* 0x3f800000320b7421 */ /* 0x000fe20000000000 */
[----:B------:R-:W-:Y:S01]  /*92c0*/  FADD R18, R57, 1 ;  /* 0x3f80000039127421 */ /* 0x000fe20000000000 */
[-C--:B------:R-:W-:Y:S01]  /*92d0*/  FMUL R35, R35, R2.reuse ;  /* 0x0000000223237220 */ /* 0x080fe20000400000 */
[----:B------:R-:W-:Y:S01]  /*92e0*/  SHF.L.U32 R45, R9, 0x10, RZ ;  /* 0x00000010092d7819 */ /* 0x000fe200000006ff */
[----:B------:R-:W-:Y:S01]  /*92f0*/  FMUL R9, R17, R2 ;  /* 0x0000000211097220 */ /* 0x000fe20000400000 */
[----:B------:R-:W-:Y:S01]  /*9300*/  SHF.L.U32 R17, R20, 0x10, RZ ;  /* 0x0000001014117819 */ /* 0x000fe200000006ff */
[----:B------:R-:W-:Y:S01]  /*9310*/  @P1 FMUL R17, R12, R11 ;  /* 0x0000000b0c111220 */ /* 0x000fe20000400000 */
[----:B------:R-:W-:Y:S01]  /*9320*/  PRMT R20, R20, 0x7632, R20 ;  /* 0x0000763214147816 */ /* 0x000fe20000000014 */
[----:B------:R-:W-:Y:S01]  /*9330*/  FADD R12, R51, 1 ;  /* 0x3f800000330c7421 */ /* 0x000fe20000000000 */
[----:B------:R-:W-:Y:S01]  /*9340*/  @P1 FMUL R45, R19, R10 ;  /* 0x0000000a132d1220 */ /* 0x000fe20000400000 */
[----:B------:R-:W-:Y:S01]  /*9350*/  FMUL R11, R17, R2 ;  /* 0x00000002110b7220 */ /* 0x000fe20000400000 */
[----:B------:R-:W-:Y:S01]  /*9360*/  SHF.L.U32 R19, R20, 0x10, RZ ;  /* 0x0000001014137819 */ /* 0x000fe200000006ff */
[----:B------:R-:W-:Y:S01]  /*9370*/  @P1 FMUL R19, R13, R12 ;  /* 0x0000000c0d131220 */ /* 0x000fe20000400000 */
[----:B------:R-:W-:Y:S01]  /*9380*/  FADD R13, R52, 1 ;  /* 0x3f800000340d7421 */ /* 0x000fe20000000000 */
[C---:B------:R-:W-:Y:S01]  /*9390*/  SHF.L.U32 R17, R21.reuse, 0x10, RZ ;  /* 0x0000001015117819 */ /* 0x040fe200000006ff */
[----:B------:R-:W-:Y:S01]  /*93a0*/  FRND R5, R79 ;  /* 0x0000004f00057307 */ /* 0x000fe20000201000 */
[----:B------:R-:W-:Y:S01]  /*93b0*/  PRMT R21, R21, 0x7632, R21 ;  /* 0x0000763215157816 */ /* 0x000fe20000000015 */
[----:B------:R-:W-:Y:S01]  /*93c0*/  @P1 FMUL R17, R14, R13 ;  /* 0x0000000d0e111220 */ /* 0x000fe20000400000 */
[----:B------:R-:W-:Y:S01]  /*93d0*/  FADD R14, R53, 1 ;  /* 0x3f800000350e7421 */ /* 0x000fe20000000000 */
[-C--:B------:R-:W-:Y:S01]  /*93e0*/  FMUL R19, R19, R2.reuse ;  /* 0x0000000213137220 */ /* 0x080fe20000400000 */
[----:B------:R-:W-:Y:S01]  /*93f0*/  SHF.L.U32 R21, R21, 0x10, RZ ;  /* 0x0000001015157819 */ /* 0x000fe200000006ff */
[----:B------:R-:W-:Y:S01]  /*9400*/  FMUL R13, R17, R2 ;  /* 0x00000002110d7220 */ /* 0x000fe20000400000 */
[----:B------:R-:W-:Y:S01]  /*9410*/  @P1 FMUL R21, R15, R14 ;  /* 0x0000000e0f151220 */ /* 0x000fe20000400000 */
[----:B------:R-:W-:Y:S01]  /*9420*/  FADD R15, R54, 1 ;  /* 0x3f800000360f7421 */ /* 0x000fe20000000000 */
[----:B------:R-:W-:Y:S01]  /*9430*/  SHF.L.U32 R17, R22, 0x10, RZ ;  /* 0x0000001016117819 */ /* 0x000fe200000006ff */
[----:B------:R-:W1:Y:S01]  /*9440*/  FRND R4, R4 ;  /* 0x0000000400047307 */ /* 0x000e620000201000 */
[-C--:B------:R-:W-:Y:S01]  /*9450*/  FMUL R14, R21, R2.reuse ;  /* 0x00000002150e7220 */ /* 0x080fe20000400000 */
[----:B------:R-:W-:Y:S01]  /*9460*/  @P1 FMUL R17, R24, R15 ;  /* 0x0000000f18111220 */ /* 0x000fe20000400000 */
[----:B------:R-:W-:Y:S01]  /*9470*/  SHF.L.U32 R21, R23, 0x10, RZ ;  /* 0x0000001017157819 */ /* 0x000fe200000006ff */
[----:B------:R-:W-:Y:S01]  /*9480*/  FADD R20, R59, 1 ;  /* 0x3f8000003b147421 */ /* 0x000fe20000000000 */
[----:B------:R-:W-:Y:S01]  /*9490*/  PRMT R22, R22, 0x7632, R22 ;  /* 0x0000763216167816 */ /* 0x000fe20000000016 */
[----:B------:R-:W-:Y:S01]  /*94a0*/  FMUL R15, R17, R2 ;  /* 0x00000002110f7220 */ /* 0x000fe20000400000 */
[----:B------:R-:W-:Y:S01]  /*94b0*/  PRMT R23, R23, 0x7632, R23 ;  /* 0x0000763217177816 */ /* 0x000fe20000000017 */
[----:B------:R2:W-:Y:S01]  /*94c0*/  FRND R8, R16 ;  /* 0x0000001000087307 */ /* 0x0005e20000201000 */
[----:B------:R-:W-:Y:S01]  /*94d0*/  FADD R17, R56, 1 ;  /* 0x3f80000038117421 */ /* 0x000fe20000000000 */
[----:B0-----:R-:W-:Y:S01]  /*94e0*/  FSETP.GT.AND P4, PT, R6, -127, PT ;  /* 0xc2fe00000600780b */ /* 0x001fe20003f84000 */
[----:B------:R-:W-:Y:S01]  /*94f0*/  FMUL R29, R29, R20 ;  /* 0x000000141d1d7220 */ /* 0x000fe20000400000 */
[----:B------:R-:W-:Y:S01]  /*9500*/  SHF.L.U32 R23, R23, 0x10, RZ ;  /* 0x0000001017177819 */ /* 0x000fe200000006ff */
[----:B------:R-:W-:Y:S01]  /*9510*/  @P1 FMUL R21, R26, R17 ;  /* 0x000000111a151220 */ /* 0x000fe20000400000 */
[----:B------:R-:W-:Y:S01]  /*9520*/  @P1 FMUL R23, R27, R18 ;  /* 0x000000121b171220 */ /* 0x000fe20000400000 */
[----:B------:R-:W-:Y:S01]  /*9530*/  FSETP.NAN.AND P5, PT, R6, R6, PT ;  /* 0x000000060600720b */ /* 0x000fe20003fa8000 */
[----:B------:R0:W-:Y:S01]  /*9540*/  FRND R12, R19 ;  /* 0x00000013000c7307 */ /* 0x0001e20000201000 */
[----:B--2---:R-:W-:Y:S01]  /*9550*/  FADD R16, R55, 1 ;  /* 0x3f80000037107421 */ /* 0x004fe20000000000 */
[-C--:B------:R-:W-:Y:S01]  /*9560*/  FMUL R45, R45, R2.reuse ;  /* 0x000000022d2d7220 */ /* 0x080fe20000400000 */
[----:B-1----:R-:W-:Y:S01]  /*9570*/  FSETP.GT.AND P3, PT, R4, -127, PT ;  /* 0xc2fe00000400780b */ /* 0x002fe20003f64000 */
[-C--:B------:R-:W-:Y:S01]  /*9580*/  FMUL R29, R29, R2.reuse ;  /* 0x000000021d1d7220 */ /* 0x080fe20000400000 */
[-C--:B------:R-:W-:Y:S01]  /*9590*/  FMUL R21, R21, R2.reuse ;  /* 0x0000000215157220 */ /* 0x080fe20000400000 */
[----:B------:R-:W-:Y:S01]  /*95a0*/  FMUL R23, R23, R2 ;  /* 0x0000000217177220 */ /* 0x000fe20000400000 */
[----:B------:R-:W-:Y:S01]  /*95b0*/  @!P4 FSEL R6, R6, -127, P5 ;  /* 0xc2fe00000606c808 */ /* 0x000fe20002800000 */
[----:B------:R-:W1:Y:S01]  /*95c0*/  FRND R3, R3 ;  /* 0x0000000300037307 */ /* 0x000e620000201000 */
[----:B0-----:R-:W-:Y:S01]  /*95d0*/  SHF.L.U32 R19, R22, 0x10, RZ ;  /* 0x0000001016137819 */ /* 0x001fe200000006ff */
[----:B------:R-:W-:Y:S01]  /*95e0*/  @P1 FMUL R19, R25, R16 ;  /* 0x0000001019131220 */ /* 0x000fe20000400000 */
[----:B------:R-:W-:Y:S01]  /*95f0*/  FSETP.GT.AND P1, PT, R5, -127, PT ;  /* 0xc2fe00000500780b */ /* 0x000fe20003f24000 */
[----:B------:R-:W-:Y:S01]  /*9600*/  FADD R22, R61, 1 ;  /* 0x3f8000003d167421 */ /* 0x000fe20000000000 */
[----:B------:R-:W-:Y:S01]  /*9610*/  FSETP.NAN.AND P4, PT, R5, R5, PT ;  /* 0x000000050500720b */ /* 0x000fe20003f88000 */
[----:B------:R-:W-:Y:S01]  /*9620*/  FMUL R16, R19, R2 ;  /* 0x0000000213107220 */ /* 0x000fe20000400000 */
[----:B------:R-:W-:Y:S01]  /*9630*/  FADD R19, R58, 1 ;  /* 0x3f8000003a137421 */ /* 0x000fe20000000000 */
[----:B------:R-:W0:Y:S01]  /*9640*/  FRND R10, R45 ;  /* 0x0000002d000a7307 */ /* 0x000e220000201000 */
[----:B------:R-:W-:Y:S01]  /*9650*/  FSETP.GEU.AND P6, PT, R6, 127, PT ;  /* 0x42fe00000600780b */ /* 0x000fe20003fce000 */
[----:B------:R-:W-:Y:S01]  /*9660*/  FMUL R31, R31, R22 ;  /* 0x000000161f1f7220 */ /* 0x000fe20000400000 */
[----:B------:R-:W-:Y:S01]  /*9670*/  FMUL R19, R28, R19 ;  /* 0x000000131c137220 */ /* 0x000fe20000400000 */
[-C--:B------:R-:W-:Y:S01]  /*9680*/  FMUL R69, R69, R2.reuse ;  /* 0x0000000245457220 */ /* 0x080fe20000400000 */
[-C--:B------:R-:W-:Y:S01]  /*9690*/  FMUL R33, R33, R2.reuse ;  /* 0x0000000221217220 */ /* 0x080fe20000400000 */
[-C--:B------:R-:W-:Y:S01]  /*96a0*/  FMUL R31, R31, R2.reuse ;  /* 0x000000021f1f7220 */ /* 0x080fe20000400000 */
[-C--:B------:R-:W-:Y:S01]  /*96b0*/  FMUL R19, R19, R2.reuse ;  /* 0x0000000213137220 */ /* 0x080fe20000400000 */
[----:B------:R-:W2:Y:S01]  /*96c0*/  F2I.S16.TRUNC.NTZ R28, R6 ;  /* 0x00000006001c7305 */ /* 0x000ea2000020e900 */
[----:B------:R-:W-:Y:S01]  /*96d0*/  @!P1 FSEL R5, R5, -127, P4 ;  /* 0xc2fe000005059808 */ /* 0x000fe20002000000 */
[-C--:B------:R-:W-:Y:S01]  /*96e0*/  FMUL R65, R65, R2.reuse ;  /* 0x0000000241417220 */ /* 0x080fe20000400000 */
[----:B-1----:R-:W-:Y:S01]  /*96f0*/  FSETP.GT.AND P1, PT, R3, -127, PT ;  /* 0xc2fe00000300780b */ /* 0x002fe20003f24000 */
[----:B------:R-:W-:Y:S01]  /*9700*/  FMUL R39, R39, R2 ;  /* 0x0000000227277220 */ /* 0x000fe20000400000 */
[C---:B------:R-:W-:Y:S01]  /*9710*/  FSETP.NAN.AND P4, PT, R4.reuse, R4, PT ;  /* 0x000000040400720b */ /* 0x040fe20003f88000 */
[-C--:B------:R-:W-:Y:S01]  /*9720*/  FMUL R73, R73, R2.reuse ;  /* 0x0000000249497220 */ /* 0x080fe20000400000 */
[----:B------:R-:W-:Y:S01]  /*9730*/  FSETP.NAN.AND P5, PT, R3, R3, PT ;  /* 0x000000030300720b */ /* 0x000fe20003fa8000 */
[----:B------:R-:W-:Y:S01]  /*9740*/  FRND R20, R29 ;  /* 0x0000001d00147307 */ /* 0x000fe20000201000 */
[----:B------:R-:W-:Y:S01]  /*9750*/  @!P3 FSEL R4, R4, -127, P4 ;  /* 0xc2fe00000404b808 */ /* 0x000fe20002000000 */
[-C--:B------:R-:W-:Y:S01]  /*9760*/  FMUL R37, R37, R2.reuse ;  /* 0x0000000225257220 */ /* 0x080fe20000400000 */
[----:B------:R-:W-:Y:S01]  /*9770*/  FSETP.GEU.AND P3, PT, R5, 127, PT ;  /* 0x42fe00000500780b */ /* 0x000fe20003f6e000 */
[-C--:B------:R-:W-:Y:S01]  /*9780*/  FMUL R71, R71, R2.reuse ;  /* 0x0000000247477220 */ /* 0x080fe20000400000 */
[----:B0-----:R-:W-:Y:S01]  /*9790*/  FSETP.GT.AND P4, PT, R10, -127, PT ;  /* 0xc2fe00000a00780b */ /* 0x001fe20003f84000 */
[-C--:B------:R-:W-:Y:S01]  /*97a0*/  FMUL R77, R77, R2.reuse ;  /* 0x000000024d4d7220 */ /* 0x080fe20000400000 */
[-C--:B------:R-:W-:Y:S01]  /*97b0*/  FMUL R41, R41, R2.reuse ;  /* 0x0000000229297220 */ /* 0x080fe20000400000 */
[----:B------:R-:W0:Y:S01]  /*97c0*/  F2I.S16.TRUNC.NTZ R29, R5 ;  /* 0x00000005001d7305 */ /* 0x000e22000020e900 */
[----:B------:R-:W-:Y:S01]  /*97d0*/  @!P1 FSEL R3, R3, -127, P5 ;  /* 0xc2fe000003039808 */ /* 0x000fe20002800000 */
[----:B------:R-:W-:Y:S01]  /*97e0*/  FMUL R75, R75, R2 ;  /* 0x000000024b4b7220 */ /* 0x000fe20000400000 */
[----:B------:R-:W-:Y:S01]  /*97f0*/  FSETP.NAN.AND P1, PT, R6, R6, PT ;  /* 0x000000060600720b */ /* 0x000fe20003f28000 */
[----:B------:R-:W-:Y:S01]  /*9800*/  FMUL R43, R43, R2 ;  /* 0x000000022b2b7220 */ /* 0x000fe20000400000 */
[----:B--2---:R-:W-:-:S02]  /*9810*/  LOP3.LUT R28, R28, 0xffff, RZ, 0xc0, !PT ;  /* 0x0000ffff1c1c7812 */ /* 0x004fc400078ec0ff */
[----:B------:R-:W-:Y:S01]  /*9820*/  FSETP.NAN.AND P5, PT, R5, R5, PT ;  /* 0x000000050500720b */ /* 0x000fe20003fa8000 */
[----:B------:R-:W1:Y:S01]  /*9830*/  FRND R9, R9 ;  /* 0x0000000900097307 */ /* 0x000e620000201000 */
[----:B------:R-:W-:Y:S02]  /*9840*/  @P6 SEL R28, R28, 0x7f, P1 ;  /* 0x0000007f1c1c6807 */ /* 0x000fe40000800000 */
[----:B------:R-:W-:Y:S02]  /*9850*/  FSETP.GEU.AND P1, PT, R4, 127, PT ;  /* 0x42fe00000400780b */ /* 0x000fe40003f2e000 */
[----:B------:R-:W-:-:S03]  /*9860*/  FSETP.NAN.AND P6, PT, R10, R10, PT ;  /* 0x0000000a0a00720b */ /* 0x000fc60003fc8000 */
[----:B------:R-:W2:Y:S01]  /*9870*/  FRND R7, R44 ;  /* 0x0000002c00077307 */ /* 0x000ea20000201000 */
[----:B0-----:R-:W-:Y:S02]  /*9880*/  LOP3.LUT R29, R29, 0xffff, RZ, 0xc0, !PT ;  /* 0x0000ffff1d1d7812 */ /* 0x001fe400078ec0ff */
[----:B------:R-:W-:Y:S02]  /*9890*/  @!P4 FSEL R10, R10, -127, P6 ;  /* 0xc2fe00000a0ac808 */ /* 0x000fe40003000000 */
[----:B------:R-:W-:Y:S02]  /*98a0*/  @P3 SEL R29, R29, 0x7f, P5 ;  /* 0x0000007f1d1d3807 */ /* 0x000fe40002800000 */
[----:B------:R-:W-:Y:S01]  /*98b0*/  FSETP.NAN.AND P5, PT, R4, R4, PT ;  /* 0x000000040400720b */ /* 0x000fe20003fa8000 */
[----:B------:R-:W0:Y:S01]  /*98c0*/  F2I.S16.TRUNC.NTZ R27, R4 ;  /* 0x00000004001b7305 */ /* 0x000e22000020e900 */
[----:B-1----:R-:W-:Y:S02]  /*98d0*/  FSETP.GT.AND P3, PT, R9, -127, PT ;  /* 0xc2fe00000900780b */ /* 0x002fe40003f64000 */
[----:B------:R-:W-:-:S05]  /*98e0*/  PRMT R28, R29, 0x3340, R28 ;  /* 0x000033401d1c7816 */ /* 0x000fca000000001c */
[----:B------:R-:W1:Y:S01]  /*98f0*/  F2I.S16.TRUNC.NTZ R4, R3 ;  /* 0x0000000300047305 */ /* 0x000e62000020e900 */
[C---:B--2---:R-:W-:Y:S02]  /*9900*/  FSETP.GT.AND P4, PT, R7.reuse, -127, PT ;  /* 0xc2fe00000700780b */ /* 0x044fe40003f84000 */
[----:B------:R-:W-:Y:S02]  /*9910*/  FSETP.NAN.AND P6, PT, R7, R7, PT ;  /* 0x000000070700720b */ /* 0x000fe40003fc8000 */
[----:B0-----:R-:W-:-:S03]  /*9920*/  LOP3.LUT R27, R27, 0xffff, RZ, 0xc0, !PT ;  /* 0x0000ffff1b1b7812 */ /* 0x001fc600078ec0ff */
[----:B------:R-:W0:Y:S01]  /*9930*/  FRND R14, R14 ;  /* 0x0000000e000e7307 */ /* 0x000e220000201000 */
[----:B------:R-:W-:Y:S02]  /*9940*/  @P1 SEL R27, R27, 0x7f, P5 ;  /* 0x0000007f1b1b1807 */ /* 0x000fe40002800000 */
[----:B------:R-:W-:Y:S02]  /*9950*/  FSETP.NAN.AND P5, PT, R9, R9, PT ;  /* 0x000000090900720b */ /* 0x000fe40003fa8000 */
[----:B------:R-:W-:-:S03]  /*9960*/  FSETP.GEU.AND P1, PT, R3, 127, PT ;  /* 0x42fe00000300780b */ /* 0x000fc60003f2e000 */
[----:B------:R-:W2:Y:S01]  /*9970*/  F2I.S16.TRUNC.NTZ R5, R10 ;  /* 0x0000000a00057305 */ /* 0x000ea2000020e900 */
[----:B------:R-:W-:Y:S02]  /*9980*/  @!P3 FSEL R9, R9, -127, P5 ;  /* 0xc2fe00000909b808 */ /* 0x000fe40002800000 */
[----:B------:R-:W-:Y:S02]  /*9990*/  FSETP.GT.AND P3, PT, R8, -127, PT ;  /* 0xc2fe00000800780b */ /* 0x000fe40003f64000 */
[----:B------:R-:W-:Y:S02]  /*99a0*/  @!P4 FSEL R7, R7, -127, P6 ;  /* 0xc2fe00000707c808 */ /* 0x000fe40003000000 */
[----:B------:R-:W-:Y:S01]  /*99b0*/  FSETP.NAN.AND P5, PT, R3, R3, PT ;  /* 0x000000030300720b */ /* 0x000fe20003fa8000 */
[----:B------:R-:W3:Y:S01]  /*99c0*/  FRND R13, R13 ;  /* 0x0000000d000d7307 */ /* 0x000ee20000201000 */
[----:B------:R-:W-:Y:S02]  /*99d0*/  FSETP.GEU.AND P4, PT, R10, 127, PT ;  /* 0x42fe00000a00780b */ /* 0x000fe40003f8e000 */
[----:B-1----:R-:W-:-:S02]  /*99e0*/  LOP3.LUT R4, R4, 0xffff, RZ, 0xc0, !PT ;  /* 0x0000ffff04047812 */ /* 0x002fc400078ec0ff */
[----:B------:R-:W-:Y:S02]  /*99f0*/  FSETP.NAN.AND P6, PT, R8, R8, PT ;  /* 0x000000080800720b */ /* 0x000fe40003fc8000 */
[----:B------:R-:W-:Y:S01]  /*9a00*/  @P1 SEL R4, R4, 0x7f, P5 ;  /* 0x0000007f04041807 */ /* 0x000fe20002800000 */
[----:B------:R-:W1:Y:S01]  /*9a10*/  F2I.S16.TRUNC.NTZ R6, R9 ;  /* 0x0000000900067305 */ /* 0x000e62000020e900 */
[----:B0-----:R-:W-:Y:S02]  /*9a20*/  FSETP.GT.AND P1, PT, R14, -127, PT ;  /* 0xc2fe00000e00780b */ /* 0x001fe40003f24000 */
[----:B------:R-:W-:Y:S02]  /*9a30*/  FSETP.NAN.AND P5, PT, R10, R10, PT ;  /* 0x0000000a0a00720b */ /* 0x000fe40003fa8000 */
[----:B--2---:R-:W-:Y:S02]  /*9a40*/  LOP3.LUT R10, R5, 0xffff, RZ, 0xc0, !PT ;  /* 0x0000ffff050a7812 */ /* 0x004fe400078ec0ff */
[----:B------:R-:W-:Y:S01]  /*9a50*/  @!P3 FSEL R8, R8, -127, P6 ;  /* 0xc2fe00000808b808 */ /* 0x000fe20003000000 */
[----:B------:R-:W0:Y:S01]  /*9a60*/  F2I.S16.TRUNC.NTZ R3, R7 ;  /* 0x0000000700037305 */ /* 0x000e22000020e900 */
[----:B------:R-:W-:-:S02]  /*9a70*/  FSETP.GEU.AND P3, PT, R9, 127, PT ;  /* 0x42fe00000900780b */ /* 0x000fc40003f6e000 */
[----:B------:R-:W-:Y:S02]  /*9a80*/  @P4 SEL R10, R10, 0x7f, P5 ;  /* 0x0000007f0a0a4807 */ /* 0x000fe40002800000 */
[C---:B------:R-:W-:Y:S02]  /*9a90*/  FSETP.NAN.AND P5, PT, R14.reuse, R14, PT ;  /* 0x0000000e0e00720b */ /* 0x040fe40003fa8000 */
[----:B---3--:R-:W-:Y:S01]  /*9aa0*/  FSETP.GT.AND P4, PT, R13, -127, PT ;  /* 0xc2fe00000d00780b */ /* 0x008fe20003f84000 */
[----:B------:R-:W2:Y:S01]  /*9ab0*/  FRND R11, R11 ;  /* 0x0000000b000b7307 */ /* 0x000ea20000201000 */
[----:B------:R-:W-:Y:S02]  /*9ac0*/  FSETP.NAN.AND P6, PT, R9, R9, PT ;  /* 0x000000090900720b */ /* 0x000fe40003fc8000 */
[----:B------:R-:W-:Y:S02]  /*9ad0*/  @!P1 FSEL R14, R14, -127, P5 ;  /* 0xc2fe00000e0e9808 */ /* 0x000fe40002800000 */
[----:B------:R-:W-:-:S02]  /*9ae0*/  FSETP.GEU.AND P1, PT, R7, 127, PT ;  /* 0x42fe00000700780b */ /* 0x000fc40003f2e000 */
[----:B-1----:R-:W-:Y:S01]  /*9af0*/  LOP3.LUT R9, R6, 0xffff, RZ, 0xc0, !PT ;  /* 0x0000ffff06097812 */ /* 0x002fe200078ec0ff */
[----:B------:R-:W1:Y:S01]  /*9b00*/  F2I.S16.TRUNC.NTZ R5, R8 ;  /* 0x0000000800057305 */ /* 0x000e62000020e900 */
[----:B------:R-:W-:Y:S02]  /*9b10*/  FSETP.NAN.AND P5, PT, R13, R13, PT ;  /* 0x0000000d0d00720b */ /* 0x000fe40003fa8000 */
[----:B------:R-:W-:Y:S02]  /*9b20*/  @P3 SEL R9, R9, 0x7f, P6 ;  /* 0x0000007f09093807 */ /* 0x000fe40003000000 */
[----:B------:R-:W-:Y:S02]  /*9b30*/  FSETP.GEU.AND P3, PT, R8, 127, PT ;  /* 0x42fe00000800780b */ /* 0x000fe40003f6e000 */
[----:B------:R-:W-:Y:S01]  /*9b40*/  @!P4 FSEL R13, R13, -127, P5 ;  /* 0xc2fe00000d0dc808 */ /* 0x000fe20002800000 */
[----:B------:R3:W-:Y:S01]  /*9b50*/  FRND R17, R21 ;  /* 0x0000001500117307 */ /* 0x0007e20000201000 */
[----:B------:R-:W-:-:S02]  /*9b60*/  FSETP.NAN.AND P6, PT, R7, R7, PT ;  /* 0x000000070700720b */ /* 0x000fc40003fc8000 */
[----:B0-----:R-:W-:Y:S02]  /*9b70*/  LOP3.LUT R3, R3, 0xffff, RZ, 0xc0, !PT ;  /* 0x0000ffff03037812 */ /* 0x001fe400078ec0ff */
[----:B------:R-:W-:Y:S02]  /*9b80*/  FSETP.GT.AND P4, PT, R12, -127, PT ;  /* 0xc2fe00000c00780b */ /* 0x000fe40003f84000 */
[----:B------:R-:W-:Y:S01]  /*9b90*/  @P1 SEL R3, R3, 0x7f, P6 ;  /* 0x0000007f03031807 */ /* 0x000fe20003000000 */
[----:B------:R-:W0:Y:S01]  /*9ba0*/  FRND R18, R23 ;  /* 0x0000001700127307 */ /* 0x000e220000201000 */
[----:B---3--:R-:W-:Y:S01]  /*9bb0*/  FADD R21, R60, 1 ;  /* 0x3f8000003c157421 */ /* 0x008fe20000000000 */
[----:B------:R-:W-:Y:S02]  /*9bc0*/  FSETP.NAN.AND P5, PT, R8, R8, PT ;  /* 0x000000080800720b */ /* 0x000fe40003fa8000 */
[----:B--2---:R-:W-:Y:S01]  /*9bd0*/  FSETP.GT.AND P1, PT, R11, -127, PT ;  /* 0xc2fe00000b00780b */ /* 0x004fe20003f24000 */
[----:B------:R-:W-:Y:S01]  /*9be0*/  FMUL R21, R30, R21 ;  /* 0x000000151e157220 */ /* 0x000fe20000400000 */
[----:B-1----:R-:W-:-:S02]  /*9bf0*/  LOP3.LUT R6, R5, 0xffff, RZ, 0xc0, !PT ;  /* 0x0000ffff05067812 */ /* 0x002fc400078ec0ff */
[----:B------:R-:W1:Y:S01]  /*9c00*/  F2I.S16.TRUNC.NTZ R30, R14 ;  /* 0x0000000e001e7305 */ /* 0x000e62000020e900 */
[----:B------:R-:W-:Y:S01]  /*9c10*/  FSETP.NAN.AND P6, PT, R12, R12, PT ;  /* 0x0000000c0c00720b */ /* 0x000fe20003fc8000 */
[----:B------:R-:W-:Y:S01]  /*9c20*/  FMUL R21, R21, R2 ;  /* 0x0000000215157220 */ /* 0x000fe20000400000 */
[----:B------:R-:W-:Y:S02]  /*9c30*/  @P3 SEL R6, R6, 0x7f, P5 ;  /* 0x0000007f06063807 */ /* 0x000fe40002800000 */
[----:B------:R-:W-:Y:S02]  /*9c40*/  FSETP.GEU.AND P3, PT, R14, 127, PT ;  /* 0x42fe00000e00780b */ /* 0x000fe40003f6e000 */
[----:B------:R-:W-:Y:S01]  /*9c50*/  @!P4 FSEL R12, R12, -127, P6 ;  /* 0xc2fe00000c0cc808 */ /* 0x000fe20003000000 */
[----:B------:R-:W2:Y:S01]  /*9c60*/  F2I.S16.TRUNC.NTZ R7, R13 ;  /* 0x0000000d00077305 */ /* 0x000ea2000020e900 */
[----:B------:R-:W-:Y:S02]  /*9c70*/  FSETP.NAN.AND P5, PT, R11, R11, PT ;  /* 0x0000000b0b00720b */ /* 0x000fe40003fa8000 */
[----:B------:R-:W-:-:S02]  /*9c80*/  FSETP.GEU.AND P4, PT, R13, 127, PT ;  /* 0x42fe00000d00780b */ /* 0x000fc40003f8e000 */
[----:B------:R-:W-:Y:S02]  /*9c90*/  @!P1 FSEL R11, R11, -127, P5 ;  /* 0xc2fe00000b0b9808 */ /* 0x000fe40002800000 */
[----:B------:R-:W-:Y:S01]  /*9ca0*/  FSETP.NAN.AND P6, PT, R14, R14, PT ;  /* 0x0000000e0e00720b */ /* 0x000fe20003fc8000 */
[----:B------:R-:W3:Y:S01]  /*9cb0*/  FRND R16, R16 ;  /* 0x0000001000107307 */ /* 0x000ee20000201000 */
[----:B0-----:R-:W-:Y:S02]  /*9cc0*/  FSETP.GT.AND P1, PT, R18, -127, PT ;  /* 0xc2fe00001200780b */ /* 0x001fe40003f24000 */
[----:B-1----:R-:W-:Y:S02]  /*9cd0*/  LOP3.LUT R30, R30, 0xffff, RZ, 0xc0, !PT ;  /* 0x0000ffff1e1e7812 */ /* 0x002fe400078ec0ff */
[----:B------:R-:W-:Y:S02]  /*9ce0*/  FSETP.NAN.AND P5, PT, R13, R13, PT ;  /* 0x0000000d0d00720b */ /* 0x000fe40003fa8000 */
[----:B------:R-:W-:Y:S01]  /*9cf0*/  @P3 SEL R30, R30, 0x7f, P6 ;  /* 0x0000007f1e1e3807 */ /* 0x000fe20003000000 */
[----:B------:R-:W-:Y:S01]  /*9d00*/  FRND R15, R15 ;  /* 0x0000000f000f7307 */ /* 0x000fe20000201000 */
[----:B--2---:R-:W-:-:S02]  /*9d10*/  LOP3.LUT R13, R7, 0xffff, RZ, 0xc0, !PT ;  /* 0x0000ffff070d7812 */ /* 0x004fc400078ec0ff */
[----:B------:R-:W-:Y:S02]  /*9d20*/  FSETP.GT.AND P3, PT, R17, -127, PT ;  /* 0xc2fe00001100780b */ /* 0x000fe40003f64000 */
[----:B------:R-:W-:Y:S02]  /*9d30*/  @P4 SEL R13, R13, 0x7f, P5 ;  /* 0x0000007f0d0d4807 */ /* 0x000fe40002800000 */
[----:B------:R-:W-:Y:S01]  /*9d40*/  FSETP.NAN.AND P6, PT, R18, R18, PT ;  /* 0x000000121200720b */ /* 0x000fe20003fc8000 */
[----:B------:R-:W0:Y:S01]  /*9d50*/  F2I.S16.TRUNC.NTZ R5, R12 ;  /* 0x0000000c00057305 */ /* 0x000e22000020e900 */
[----:B---3--:R-:W-:Y:S02]  /*9d60*/  FSETP.GT.AND P4, PT, R16, -127, PT ;  /* 0xc2fe00001000780b */ /* 0x008fe40003f84000 */
[----:B------:R-:W-:Y:S02]  /*9d70*/  @!P1 FSEL R18, R18, -127, P6 ;  /* 0xc2fe000012129808 */ /* 0x000fe40003000000 */
[----:B------:R-:W-:-:S02]  /*9d80*/  FSETP.NAN.AND P5, PT, R17, R17, PT ;  /* 0x000000111100720b */ /* 0x000fc40003fa8000 */
[----:B------:R-:W-:Y:S01]  /*9d90*/  FSETP.GEU.AND P1, PT, R12, 127, PT ;  /* 0x42fe00000c00780b */ /* 0x000fe20003f2e000 */
[----:B------:R-:W1:Y:S01]  /*9da0*/  F2I.S16.TRUNC.NTZ R7, R11 ;  /* 0x0000000b00077305 */ /* 0x000e62000020e900 */
[C---:B------:R-:W-:Y:S02]  /*9db0*/  FSETP.NAN.AND P6, PT, R16.reuse, R16, PT ;  /* 0x000000101000720b */ /* 0x040fe40003fc8000 */
[----:B------:R-:W-:Y:S02]  /*9dc0*/  @!P3 FSEL R17, R17, -127, P5 ;  /* 0xc2fe00001111b808 */ /* 0x000fe40002800000 */
[----:B------:R-:W-:Y:S02]  /*9dd0*/  FSETP.GEU.AND P3, PT, R11, 127, PT ;  /* 0x42fe00000b00780b */ /* 0x000fe40003f6e000 */
[----:B------:R-:W-:Y:S01]  /*9de0*/  @!P4 FSEL R16, R16, -127, P6 ;  /* 0xc2fe00001010c808 */ /* 0x000fe20003000000 */
[----:B------:R-:W2:Y:S01]  /*9df0*/  F2I.S16.TRUNC.NTZ R14, R18 ;  /* 0x00000012000e7305 */ /* 0x000ea2000020e900 */
[----:B------:R-:W-:-:S02]  /*9e00*/  FSETP.NAN.AND P5, PT, R12, R12, PT ;  /* 0x0000000c0c00720b */ /* 0x000fc40003fa8000 */
[----:B0-----:R-:W-:Y:S02]  /*9e10*/  LOP3.LUT R5, R5, 0xffff, RZ, 0xc0, !PT ;  /* 0x0000ffff05057812 */ /* 0x001fe400078ec0ff */
[----:B------:R-:W-:Y:S02]  /*9e20*/  FSETP.GT.AND P4, PT, R15, -127, PT ;  /* 0xc2fe00000f00780b */ /* 0x000fe40003f84000 */
[----:B------:R-:W-:Y:S01]  /*9e30*/  @P1 SEL R5, R5, 0x7f, P5 ;  /* 0x0000007f05051807 */ /* 0x000fe20002800000 */
[----:B------:R-:W0:Y:S01]  /*9e40*/  FRND R22, R31 ;  /* 0x0000001f00167307 */ /* 0x000e220000201000 */
[----:B------:R-:W-:Y:S02]  /*9e50*/  FSETP.GEU.AND P1, PT, R18, 127, PT ;  /* 0x42fe00001200780b */ /* 0x000fe40003f2e000 */
[----:B------:R-:W-:Y:S02]  /*9e60*/  FSETP.NAN.AND P6, PT, R11, R11, PT ;  /* 0x0000000b0b00720b */ /* 0x000fe40003fc8000 */
[----:B-1----:R-:W-:-:S02]  /*9e70*/  LOP3.LUT R8, R7, 0xffff, RZ, 0xc0, !PT ;  /* 0x0000ffff07087812 */ /* 0x002fc400078ec0ff */
[----:B------:R-:W-:Y:S01]  /*9e80*/  FSETP.NAN.AND P5, PT, R15, R15, PT ;  /* 0x0000000f0f00720b */ /* 0x000fe20003fa8000 */
[----:B------:R-:W1:Y:S01]  /*9e90*/  F2I.S16.TRUNC.NTZ R12, R17 ;  /* 0x00000011000c7305 */ /* 0x000e62000020e900 */
[----:B------:R-:W-:Y:S02]  /*9ea0*/  @P3 SEL R8, R8, 0x7f, P6 ;  /* 0x0000007f08083807 */ /* 0x000fe40003000000 */
[----:B------:R-:W-:Y:S02]  /*9eb0*/  FSETP.GEU.AND P3, PT, R17, 127, PT ;  /* 0x42fe00001100780b */ /* 0x000fe40003f6e000 */
[----:B------:R-:W-:Y:S02]  /*9ec0*/  @!P4 FSEL R15, R15, -127, P5 ;  /* 0xc2fe00000f0fc808 */ /* 0x000fe40002800000 */
[----:B------:R-:W-:Y:S01]  /*9ed0*/  FSETP.NAN.AND P6, PT, R18, R18, PT ;  /* 0x000000121200720b */ /* 0x000fe20003fc8000 */
[----:B------:R-:W3:Y:S01]  /*9ee0*/  F2I.S16.TRUNC.NTZ R7, R16 ;  /* 0x0000001000077305 */ /* 0x000ee2000020e900 */
[----:B--2---:R-:W-:-:S02]  /*9ef0*/  LOP3.LUT R14, R14, 0xffff, RZ, 0xc0, !PT ;  /* 0x0000ffff0e0e7812 */ /* 0x004fc400078ec0ff */
[----:B------:R-:W-:Y:S02]  /*9f00*/  FSETP.GEU.AND P5, PT, R16, 127, PT ;  /* 0x42fe00001000780b */ /* 0x000fe40003fae000 */
[----:B------:R-:W-:Y:S02]  /*9f10*/  FSETP.NAN.AND P4, PT, R17, R17, PT ;  /* 0x000000111100720b */ /* 0x000fe40003f88000 */
[----:B------:R-:W-:Y:S01]  /*9f20*/  @P1 SEL R14, R14, 0x7f, P6 ;  /* 0x0000007f0e0e1807 */ /* 0x000fe20003000000 */
[----:B------:R-:W2:Y:S01]  /*9f30*/  FRND R21, R21 ;  /* 0x0000001500157307 */ /* 0x000ea20000201000 */
[----:B0-----:R-:W-:Y:S02]  /*9f40*/  FSETP.GT.AND P1, PT, R22, -127, PT ;  /* 0xc2fe00001600780b */ /* 0x001fe40003f24000 */
[----:B-1----:R-:W-:Y:S02]  /*9f50*/  LOP3.LUT R17, R12, 0xffff, RZ, 0xc0, !PT ;  /* 0x0000ffff0c117812 */ /* 0x002fe400078ec0ff */
[----:B------:R-:W-:-:S02]  /*9f60*/  FSETP.NAN.AND P6, PT, R16, R16, PT ;  /* 0x000000101000720b */ /* 0x000fc40003fc8000 */
[----:B------:R-:W-:Y:S01]  /*9f70*/  @P3 SEL R17, R17, 0x7f, P4 ;  /* 0x0000007f11113807 */ /* 0x000fe20002000000 */
[----:B------:R-:W0:Y:S01]  /*9f80*/  F2I.S16.TRUNC.NTZ R11, R15 ;  /* 0x0000000f000b7305 */ /* 0x000e22000020e900 */
[----:B---3--:R-:W-:Y:S02]  /*9f90*/  LOP3.LUT R7, R7, 0xffff, RZ, 0xc0, !PT ;  /* 0x0000ffff07077812 */ /* 0x008fe400078ec0ff */
[----:B------:R-:W-:Y:S02]  /*9fa0*/  FSETP.GEU.AND P3, PT, R15, 127, PT ;  /* 0x42fe00000f00780b */ /* 0x000fe40003f6e000 */
[----:B------:R-:W-:Y:S02]  /*9fb0*/  @P5 SEL R7, R7, 0x7f, P6 ;  /* 0x0000007f07075807 */ /* 0x000fe40003000000 */
[----:B------:R-:W-:Y:S01]  /*9fc0*/  FSETP.NAN.AND P4, PT, R22, R22, PT ;  /* 0x000000161600720b */ /* 0x000fe20003f88000 */
[----:B------:R-:W1:Y:S01]  /*9fd0*/  FRND R19, R19 ;  /* 0x0000001300137307 */ /* 0x000e620000201000 */
[----:B--2---:R-:W-:-:S02]  /*9fe0*/  FSETP.GT.AND P5, PT, R21, -127, PT ;  /* 0xc2fe00001500780b */ /* 0x004fc40003fa4000 */
[----:B------:R-:W-:Y:S02]  /*9ff0*/  @!P1 FSEL R22, R22, -127, P4 ;  /* 0xc2fe000016169808 */ /* 0x000fe40002000000 */
[----:B------:R-:W-:Y:S02]  /*a000*/  FSETP.NAN.AND P6, PT, R15, R15, PT ;  /* 0x0000000f0f00720b */ /* 0x000fe40003fc8000 */
[----:B------:R-:W-:Y:S01]  /*a010*/  FSETP.GT.AND P1, PT, R20, -127, PT ;  /* 0xc2fe00001400780b */ /* 0x000fe20003f24000 */
[----:B------:R-:W2:Y:S01]  /*a020*/  FRND R35, R35 ;  /* 0x0000002300237307 */ /* 0x000ea20000201000 */
[----:B0-----:R-:W-:Y:S02]  /*a030*/  LOP3.LUT R12, R11, 0xffff, RZ, 0xc0, !PT ;  /* 0x0000ffff0b0c7812 */ /* 0x001fe400078ec0ff */
[----:B------:R-:W-:Y:S02]  /*a040*/  FSETP.NAN.AND P4, PT, R21, R21, PT ;  /* 0x000000151500720b */ /* 0x000fe40003f88000 */
[----:B------:R-:W-:-:S02]  /*a050*/  @P3 SEL R12, R12, 0x7f, P6 ;  /* 0x0000007f0c0c3807 */ /* 0x000fc40003000000 */
[----:B------:R-:W-:Y:S01]  /*a060*/  @!P5 FSEL R21, R21, -127, P4 ;  /* 0xc2fe00001515d808 */ /* 0x000fe20002000000 */
[----:B------:R-:W0:Y:S01]  /*a070*/  F2I.S16.TRUNC.NTZ R11, R22 ;  /* 0x00000016000b7305 */ /* 0x000e22000020e900 */
[C---:B-1----:R-:W-:Y:S02]  /*a080*/  FSETP.GT.AND P3, PT, R19.reuse, -127, PT ;  /* 0xc2fe00001300780b */ /* 0x042fe40003f64000 */
[----:B------:R-:W-:Y:S02]  /*a090*/  FSETP.NAN.AND P6, PT, R20, R20, PT ;  /* 0x000000141400720b */ /* 0x000fe40003fc8000 */
[----:B------:R-:W-:Y:S02]  /*a0a0*/  FSETP.GEU.AND P5, PT, R22, 127, PT ;  /* 0x42fe00001600780b */ /* 0x000fe40003fae000 */
[----:B------:R-:W-:Y:S01]  /*a0b0*/  @!P1 FSEL R20, R20, -127, P6 ;  /* 0xc2fe000014149808 */ /* 0x000fe20003000000 */
[----:B------:R-:W1:Y:S01]  /*a0c0*/  FRND R25, R69 ;  /* 0x0000004500197307 */ /* 0x000e620000201000 */
[----:B------:R-:W-:-:S02]  /*a0d0*/  FSETP.NAN.AND P6, PT, R19, R19, PT ;  /* 0x000000131300720b */ /* 0x000fc40003fc8000 */
[----:B--2---:R-:W-:Y:S02]  /*a0e0*/  FSETP.GT.AND P4, PT, R35, -127, PT ;  /* 0xc2fe00002300780b */ /* 0x004fe40003f84000 */
[----:B------:R-:W-:Y:S02]  /*a0f0*/  FSETP.NAN.AND P1, PT, R22, R22, PT ;  /* 0x000000161600720b */ /* 0x000fe40003f28000 */
[----:B------:R-:W-:Y:S01]  /*a100*/  @!P3 FSEL R19, R19, -127, P6 ;  /* 0xc2fe00001313b808 */ /* 0x000fe20003000000 */
[----:B------:R-:W2:Y:S01]  /*a110*/  F2I.S16.TRUNC.NTZ R16, R21 ;  /* 0x0000001500107305 */ /* 0x000ea2000020e900 */
[----:B0-----:R-:W-:Y:S02]  /*a120*/  LOP3.LUT R18, R11, 0xffff, RZ, 0xc0, !PT ;  /* 0x0000ffff0b127812 */ /* 0x001fe400078ec0ff */
[----:B------:R-:W-:Y:S02]  /*a130*/  FSETP.GEU.AND P3, PT, R21, 127, PT ;  /* 0x42fe00001500780b */ /* 0x000fe40003f6e000 */
[----:B------:R-:W-:-:S02]  /*a140*/  @P5 SEL R18, R18, 0x7f, P1 ;  /* 0x0000007f12125807 */ /* 0x000fc40000800000 */
[----:B------:R-:W-:Y:S01]  /*a150*/  FSETP.NAN.AND P6, PT, R35, R35, PT ;  /* 0x000000232300720b */ /* 0x000fe20003fc8000 */
[----:B------:R-:W0:Y:S01]  /*a160*/  FRND R24, R33 ;  /* 0x0000002100187307 */ /* 0x000e220000201000 */
[----:B-1----:R-:W-:Y:S02]  /*a170*/  FSETP.GT.AND P1, PT, R25, -127, PT ;  /* 0xc2fe00001900780b */ /* 0x002fe40003f24000 */
[----:B------:R-:W-:Y:S02]  /*a180*/  FSETP.NAN.AND P5, PT, R21, R21, PT ;  /* 0x000000151500720b */ /* 0x000fe40003fa8000 */
[----:B------:R-:W-:Y:S02]  /*a190*/  @!P4 FSEL R35, R35, -127, P6 ;  /* 0xc2fe00002323c808 */ /* 0x000fe40003000000 */
[----:B------:R-:W-:Y:S01]  /*a1a0*/  FSETP.NAN.AND P6, PT, R25, R25, PT ;  /* 0x000000191900720b */ /* 0x000fe20003fc8000 */
[----:B------:R-:W1:Y:S01]  /*a1b0*/  FRND R23, R65 ;  /* 0x0000004100177307 */ /* 0x000e620000201000 */
[----:B--2---:R-:W-:-:S02]  /*a1c0*/  LOP3.LUT R21, R16, 0xffff, RZ, 0xc0, !PT ;  /* 0x0000ffff10157812 */ /* 0x004fc400078ec0ff */
[----:B------:R-:W-:Y:S02]  /*a1d0*/  PRMT R27, R4, 0x3340, R27 ;  /* 0x00003340041b7816 */ /* 0x000fe4000000001b */
[----:B------:R-:W-:Y:S02]  /*a1e0*/  @P3 SEL R21, R21, 0x7f, P5 ;  /* 0x0000007f15153807 */ /* 0x000fe40002800000 */
[----:B------:R-:W-:Y:S01]  /*a1f0*/  FSETP.GEU.AND P3, PT, R20, 127, PT ;  /* 0x42fe00001400780b */ /* 0x000fe20003f6e000 */
[----:B------:R-:W2:Y:S01]  /*a200*/  F2I.S16.TRUNC.NTZ R11, R20 ;  /* 0x00000014000b7305 */ /* 0x000ea2000020e900 */
[C---:B0-----:R-:W-:Y:S02]  /*a210*/  FSETP.GT.AND P4, PT, R24.reuse, -127, PT ;  /* 0xc2fe00001800780b */ /* 0x041fe40003f84000 */
[----:B------:R-:W-:Y:S02]  /*a220*/  @!P1 FSEL R25, R25, -127, P6 ;  /* 0xc2fe000019199808 */ /* 0x000fe40003000000 */
[----:B------:R-:W-:-:S02]  /*a230*/  FSETP.NAN.AND P5, PT, R24, R24, PT ;  /* 0x000000181800720b */ /* 0x000fc40003fa8000 */
[----:B------:R-:W-:Y:S01]  /*a240*/  FSETP.NAN.AND P6, PT, R20, R20, PT ;  /* 0x000000141400720b */ /* 0x000fe20003fc8000 */
[----:B------:R-:W0:Y:S01]  /*a250*/  FRND R39, R39 ;  /* 0x0000002700277307 */ /* 0x000e220000201000 */
[----:B-1----:R-:W-:Y:S02]  /*a260*/  FSETP.GT.AND P1, PT, R23, -127, PT ;  /* 0xc2fe00001700780b */ /* 0x002fe40003f24000 */
[----:B------:R-:W-:Y:S02]  /*a270*/  PRMT R9, R9, 0x3340, R10 ;  /* 0x0000334009097816 */ /* 0x000fe4000000000a */
[----:B------:R-:W-:Y:S02]  /*a280*/  PRMT R6, R6, 0x3340, R3 ;  /* 0x0000334006067816 */ /* 0x000fe40000000003 */
[----:B------:R-:W-:Y:S01]  /*a290*/  @!P4 FSEL R24, R24, -127, P5 ;  /* 0xc2fe00001818c808 */ /* 0x000fe20002800000 */
[----:B------:R-:W1:Y:S01]  /*a2a0*/  F2I.S16.TRUNC.NTZ R15, R19 ;  /* 0x00000013000f7305 */ /* 0x000e62000020e900 */
[----:B--2---:R-:W-:-:S02]  /*a2b0*/  LOP3.LUT R11, R11, 0xffff, RZ, 0xc0, !PT ;  /* 0x0000ffff0b0b7812 */ /* 0x004fc400078ec0ff */
[----:B------:R-:W-:Y:S02]  /*a2c0*/  FSETP.GEU.AND P4, PT, R19, 127, PT ;  /* 0x42fe00001300780b */ /* 0x000fe40003f8e000 */
[----:B------:R-:W-:Y:S02]  /*a2d0*/  @P3 SEL R11, R11, 0x7f, P6 ;  /* 0x0000007f0b0b3807 */ /* 0x000fe40003000000 */
[----:B------:R-:W-:Y:S01]  /*a2e0*/  FSETP.NAN.AND P6, PT, R23, R23, PT ;  /* 0x000000171700720b */ /* 0x000fe20003fc8000 */
[----:B------:R-:W2:Y:S01]  /*a2f0*/  FRND R73, R73 ;  /* 0x0000004900497307 */ /* 0x000ea20000201000 */
[----:B0-----:R-:W-:Y:S02]  /*a300*/  FSETP.GT.AND P3, PT, R39, -127, PT ;  /* 0xc2fe00002700780b */ /* 0x001fe40003f64000 */
[----:B------:R-:W-:Y:S02]  /*a310*/  @!P1 FSEL R23, R23, -127, P6 ;  /* 0xc2fe000017179808 */ /* 0x000fe40003000000 */
[----:B------:R-:W-:-:S02]  /*a320*/  FSETP.NAN.AND P5, PT, R19, R19, PT ;  /* 0x000000131300720b */ /* 0x000fc40003fa8000 */
[----:B------:R-:W-:Y:S01]  /*a330*/  FSETP.GEU.AND P1, PT, R35, 127, PT ;  /* 0x42fe00002300780b */ /* 0x000fe20003f2e000 */
[----:B------:R-:W0:Y:S01]  /*a340*/  F2I.S16.TRUNC.NTZ R22, R35 ;  /* 0x0000002300167305 */ /* 0x000e22000020e900 */
[----:B-1----:R-:W-:Y:S02]  /*a350*/  LOP3.LUT R16, R15, 0xffff, RZ, 0xc0, !PT ;  /* 0x0000ffff0f107812 */ /* 0x002fe400078ec0ff */
[C---:B------:R-:W-:Y:S02]  /*a360*/  FSETP.NAN.AND P6, PT, R39.reuse, R39, PT ;  /* 0x000000272700720b */ /* 0x040fe40003fc8000 */
[----:B------:R-:W-:Y:S02]  /*a370*/  @P4 SEL R16, R16, 0x7f, P5 ;  /* 0x0000007f10104807 */ /* 0x000fe40002800000 */
[----:B------:R-:W-:Y:S01]  /*a380*/  @!P3 FSEL R39, R39, -127, P6 ;  /* 0xc2fe00002727b808 */ /* 0x000fe20003000000 */
[----:B------:R-:W1:Y:S01]  /*a390*/  F2I.S16.TRUNC.NTZ R20, R25 ;  /* 0x0000001900147305 */ /* 0x000e62000020e900 */
[----:B--2---:R-:W-:-:S02]  /*a3a0*/  FSETP.GT.AND P4, PT, R73, -127, PT ;  /* 0xc2fe00004900780b */ /* 0x004fc40003f84000 */
[----:B------:R-:W-:Y:S02]  /*a3b0*/  FSETP.NAN.AND P5, PT, R35, R35, PT ;  /* 0x000000232300720b */ /* 0x000fe40003fa8000 */
[----:B------:R-:W-:Y:S02]  /*a3c0*/  FSETP.GEU.AND P3, PT, R25, 127, PT ;  /* 0x42fe00001900780b */ /* 0x000fe40003f6e000 */
[----:B------:R-:W-:Y:S01]  /*a3d0*/  FSETP.NAN.AND P6, PT, R73, R73, PT ;  /* 0x000000494900720b */ /* 0x000fe20003fc8000 */
[----:B------:R-:W2:Y:S01]  /*a3e0*/  FRND R37, R37 ;  /* 0x0000002500257307 */ /* 0x000ea20000201000 */
[----:B0-----:R-:W-:Y:S02]  /*a3f0*/  LOP3.LUT R22, R22, 0xffff, RZ, 0xc0, !PT ;  /* 0x0000ffff16167812 */ /* 0x001fe400078ec0ff */
[----:B------:R-:W-:Y:S02]  /*a400*/  PRMT R13, R13, 0x3340, R30 ;  /* 0x000033400d0d7816 */ /* 0x000fe4000000001e */
[----:B------:R-:W-:-:S02]  /*a410*/  @P1 SEL R22, R22, 0x7f, P5 ;  /* 0x0000007f16161807 */ /* 0x000fc40002800000 */
[----:B------:R-:W-:Y:S01]  /*a420*/  FSETP.GEU.AND P1, PT, R24, 127, PT ;  /* 0x42fe00001800780b */ /* 0x000fe20003f2e000 */
[----:B------:R-:W0:Y:S01]  /*a430*/  F2I.S16.TRUNC.NTZ R19, R24 ;  /* 0x0000001800137305 */ /* 0x000e22000020e900 */
[----:B------:R-:W-:Y:S02]  /*a440*/  FSETP.NAN.AND P5, PT, R25, R25, PT ;  /* 0x000000191900720b */ /* 0x000fe40003fa8000 */
[----:B------:R-:W-:Y:S02]  /*a450*/  @!P4 FSEL R73, R73, -127, P6 ;  /* 0xc2fe00004949c808 */ /* 0x000fe40003000000 */
[----:B-1----:R-:W-:Y:S02]  /*a460*/  LOP3.LUT R25, R20, 0xffff, RZ, 0xc0, !PT ;  /* 0x0000ffff14197812 */ /* 0x002fe400078ec0ff */
[----:B------:R-:W-:Y:S01]  /*a470*/  FSETP.GEU.AND P4, PT, R23, 127, PT ;  /* 0x42fe00001700780b */ /* 0x000fe20003f8e000 */
[----:B------:R-:W1:Y:S01]  /*a480*/  FRND R26, R71 ;  /* 0x00000047001a7307 */ /* 0x000e620000201000 */
[----:B------:R-:W-:-:S02]  /*a490*/  @P3 SEL R25, R25, 0x7f, P5 ;  /* 0x0000007f19193807 */ /* 0x000fc40002800000 */
[----:B------:R-:W-:Y:S02]  /*a4a0*/  FSETP.NAN.AND P6, PT, R24, R24, PT ;  /* 0x000000181800720b */ /* 0x000fe40003fc8000 */
[----:B--2---:R-:W-:Y:S02]  /*a4b0*/  FSETP.GT.AND P5, PT, R37, -127, PT ;  /* 0xc2fe00002500780b */ /* 0x004fe40003fa4000 */
[----:B------:R-:W-:Y:S01]  /*a4c0*/  PRMT R8, R8, 0x3340, R5 ;  /* 0x0000334008087816 */ /* 0x000fe20000000005 */
[----:B------:R-:W2:Y:S01]  /*a4d0*/  F2I.S16.TRUNC.NTZ R15, R23 ;  /* 0x00000017000f7305 */ /* 0x000ea2000020e900 */
[----:B0-----:R-:W-:Y:S02]  /*a4e0*/  LOP3.LUT R19, R19, 0xffff, RZ, 0xc0, !PT ;  /* 0x0000ffff13137812 */ /* 0x001fe400078ec0ff */
[----:B------:R-:W-:Y:S02]  /*a4f0*/  PRMT R14, R17, 0x3340, R14 ;  /* 0x00003340110e7816 */ /* 0x000fe4000000000e */
[----:B------:R-:W-:-:S02]  /*a500*/  @P1 SEL R19, R19, 0x7f, P6 ;  /* 0x0000007f13131807 */ /* 0x000fc40003000000 */
[----:B------:R-:W-:Y:S01]  /*a510*/  FSETP.NAN.AND P6, PT, R23, R23, PT ;  /* 0x000000171700720b */ /* 0x000fe20003fc8000 */
[----:B------:R-:W0:Y:S01]  /*a520*/  FRND R77, R77 ;  /* 0x0000004d004d7307 */ /* 0x000e220000201000 */
[----:B-1----:R-:W-:Y:S02]  /*a530*/  FSETP.GT.AND P3, PT, R26, -127, PT ;  /* 0xc2fe00001a00780b */ /* 0x002fe40003f64000 */
[C---:B------:R-:W-:Y:S02]  /*a540*/  FSETP.NAN.AND P1, PT, R37.reuse, R37, PT ;  /* 0x000000252500720b */ /* 0x040fe40003f28000 */
[----:B------:R-:W-:Y:S02]  /*a550*/  PRMT R7, R12, 0x3340, R7 ;  /* 0x000033400c077816 */ /* 0x000fe40000000007 */
[----:B------:R-:W-:Y:S01]  /*a560*/  @!P5 FSEL R37, R37, -127, P1 ;  /* 0xc2fe00002525d808 */ /* 0x000fe20000800000 */
[----:B------:R-:W1:Y:S01]  /*a570*/  F2I.S16.TRUNC.NTZ R31, R39 ;  /* 0x00000027001f7305 */ /* 0x000e62000020e900 */
[----:B--2---:R-:W-:-:S02]  /*a580*/  LOP3.LUT R0, R15, 0xffff, RZ, 0xc0, !PT ;  /* 0x0000ffff0f007812 */ /* 0x004fc400078ec0ff */
[----:B------:R-:W-:Y:S02]  /*a590*/  FSETP.GEU.AND P1, PT, R73, 127, PT ;  /* 0x42fe00004900780b */ /* 0x000fe40003f2e000 */
[----:B------:R-:W-:Y:S02]  /*a5a0*/  @P4 SEL R0, R0, 0x7f, P6 ;  /* 0x0000007f00004807 */ /* 0x000fe40003000000 */
[C---:B------:R-:W-:Y:S01]  /*a5b0*/  FSETP.GEU.AND P4, PT, R39.reuse, 127, PT ;  /* 0x42fe00002700780b */ /* 0x040fe20003f8e000 */
[----:B------:R-:W2:Y:S01]  /*a5c0*/  F2I.S16.TRUNC.NTZ R20, R73 ;  /* 0x0000004900147305 */ /* 0x000ea2000020e900 */
[C---:B------:R-:W-:Y:S02]  /*a5d0*/  FSETP.NAN.AND P6, PT, R26.reuse, R26, PT ;  /* 0x0000001a1a00720b */ /* 0x040fe40003fc8000 */
[----:B------:R-:W-:Y:S02]  /*a5e0*/  FSETP.NAN.AND P5, PT, R39, R39, PT ;  /* 0x000000272700720b */ /* 0x000fe40003fa8000 */
[----:B------:R-:W-:-:S02]  /*a5f0*/  @!P3 FSEL R26, R26, -127, P6 ;  /* 0xc2fe00001a1ab808 */ /* 0x000fc40003000000 */
[----:B0-----:R-:W-:Y:S01]  /*a600*/  FSETP.GT.AND P3, PT, R77, -127, PT ;  /* 0xc2fe00004d00780b */ /* 0x001fe20003f64000 */
[----:B------:R-:W0:Y:S01]  /*a610*/  FRND R41, R41 ;  /* 0x0000002900297307 */ /* 0x000e220000201000 */
[----:B-1----:R-:W-:Y:S02]  /*a620*/  LOP3.LUT R31, R31, 0xffff, RZ, 0xc0, !PT ;  /* 0x0000ffff1f1f7812 */ /* 0x002fe400078ec0ff */
[----:B------:R-:W-:Y:S02]  /*a630*/  FSETP.NAN.AND P6, PT, R73, R73, PT ;  /* 0x000000494900720b */ /* 0x000fe40003fc8000 */
[----:B------:R-:W-:Y:S02]  /*a640*/  @P4 SEL R31, R31, 0x7f, P5 ;  /* 0x0000007f1f1f4807 */ /* 0x000fe40002800000 */
[----:B------:R-:W-:Y:S01]  /*a650*/  FSETP.GEU.AND P4, PT, R37, 127, PT ;  /* 0x42fe00002500780b */ /* 0x000fe20003f8e000 */
[----:B------:R-:W1:Y:S01]  /*a660*/  F2I.S16.TRUNC.NTZ R2, R37 ;  /* 0x0000002500027305 */ /* 0x000e62000020e900 */
[----:B--2---:R-:W-:-:S02]  /*a670*/  LOP3.LUT R20, R20, 0xffff, RZ, 0xc0, !PT ;  /* 0x0000ffff14147812 */ /* 0x004fc400078ec0ff */
[C---:B------:R-:W-:Y:S02]  /*a680*/  FSETP.NAN.AND P5, PT, R77.reuse, R77, PT ;  /* 0x0000004d4d00720b */ /* 0x040fe40003fa8000 */
[----:B------:R-:W-:Y:S02]  /*a690*/  @P1 SEL R20, R20, 0x7f, P6 ;  /* 0x0000007f14141807 */ /* 0x000fe40003000000 */
[----:B------:R-:W-:Y:S01]  /*a6a0*/  @!P3 FSEL R77, R77, -127, P5 ;  /* 0xc2fe00004d4db808 */ /* 0x000fe20002800000 */
[----:B------:R-:W2:Y:S01]  /*a6b0*/  FRND R75, R75 ;  /* 0x0000004b004b7307 */ /* 0x000ea20000201000 */
[----:B0-----:R-:W-:Y:S02]  /*a6c0*/  FSETP.GT.AND P1, PT, R41, -127, PT ;  /* 0xc2fe00002900780b */ /* 0x001fe40003f24000 */
[----:B------:R-:W-:Y:S02]  /*a6d0*/  FSETP.NAN.AND P6, PT, R37, R37, PT ;  /* 0x000000252500720b */ /* 0x000fe40003fc8000 */
[----:B------:R-:W-:-:S02]  /*a6e0*/  FSETP.GEU.AND P3, PT, R26, 127, PT ;  /* 0x42fe00001a00780b */ /* 0x000fc40003f6e000 */
[----:B------:R-:W-:Y:S01]  /*a6f0*/  FSETP.NAN.AND P5, PT, R41, R41, PT ;  /* 0x000000292900720b */ /* 0x000fe20003fa8000 */
[----:B------:R-:W0:Y:S01]  /*a700*/  F2I.S16.TRUNC.NTZ R15, R26 ;  /* 0x0000001a000f7305 */ /* 0x000e22000020e900 */
[----:B-1----:R-:W-:Y:S02]  /*a710*/  LOP3.LUT R23, R2, 0xffff, RZ, 0xc0, !PT ;  /* 0x0000ffff02177812 */ /* 0x002fe400078ec0ff */
[----:B------:R-:W-:Y:S02]  /*a720*/  PRMT R20, R20, 0x3340, R31 ;  /* 0x0000334014147816 */ /* 0x000fe4000000001f */
[----:B------:R-:W-:Y:S02]  /*a730*/  @P4 SEL R23, R23, 0x7f, P6 ;  /* 0x0000007f17174807 */ /* 0x000fe40003000000 */
[----:B------:R-:W-:Y:S01]  /*a740*/  @!P1 FSEL R41, R41, -127, P5 ;  /* 0xc2fe000029299808 */ /* 0x000fe20002800000 */
[----:B------:R-:W1:Y:S01]  /*a750*/  FRND R43, R43 ;  /* 0x0000002b002b7307 */ /* 0x000e620000201000 */
[----:B--2---:R-:W-:-:S02]  /*a760*/  FSETP.GT.AND P4, PT, R75, -127, PT ;  /* 0xc2fe00004b00780b */ /* 0x004fc40003f84000 */
[----:B------:R-:W-:Y:S02]  /*a770*/  FSETP.NAN.AND P6, PT, R26, R26, PT ;  /* 0x0000001a1a00720b */ /* 0x000fe40003fc8000 */
[----:B------:R-:W-:Y:S02]  /*a780*/  FSETP.GEU.AND P1, PT, R77, 127, PT ;  /* 0x42fe00004d00780b */ /* 0x000fe40003f2e000 */
[----:B------:R-:W-:Y:S01]  /*a790*/  PRMT R28, R27, 0x5410, R28 ;  /* 0x000054101b1c7816 */ /* 0x000fe2000000001c */
[----:B------:R-:W2:Y:S01]  /*a7a0*/  F2I.S16.TRUNC.NTZ R32, R77 ;  /* 0x0000004d00207305 */ /* 0x000ea2000020e900 */
[----:B0-----:R-:W-:Y:S02]  /*a7b0*/  LOP3.LUT R24, R15, 0xffff, RZ, 0xc0, !PT ;  /* 0x0000ffff0f187812 */ /* 0x001fe400078ec0ff */
[----:B------:R-:W-:Y:S02]  /*a7c0*/  PRMT R29, R6, 0x5410, R9 ;  /* 0x00005410061d7816 */ /* 0x000fe40000000009 */
[----:B------:R-:W-:-:S02]  /*a7d0*/  @P3 SEL R24, R24, 0x7f, P6 ;  /* 0x0000007f18183807 */ /* 0x000fc40003000000 */
[----:B------:R-:W-:Y:S01]  /*a7e0*/  FSETP.NAN.AND P6, PT, R75, R75, PT ;  /* 0x0000004b4b00720b */ /* 0x000fe20003fc8000 */
[----:B------:R-:W0:Y:S01]  /*a7f0*/  F2I.S16.TRUNC.NTZ R2, R41 ;  /* 0x0000002900027305 */ /* 0x000e22000020e900 */
[----:B-1----:R-:W-:Y:S02]  /*a800*/  FSETP.GT.AND P5, PT, R43, -127, PT ;  /* 0xc2fe00002b00780b */ /* 0x002fe40003fa4000 */
[----:B------:R-:W-:Y:S02]  /*a810*/  @!P4 FSEL R75, R75, -127, P6 ;  /* 0xc2fe00004b4bc808 */ /* 0x000fe40003000000 */
[----:B------:R-:W-:Y:S02]  /*a820*/  FSETP.GEU.AND P4, PT, R41, 127, PT ;  /* 0x42fe00002900780b */ /* 0x000fe40003f8e000 */
[----:B------:R-:W-:Y:S01]  /*a830*/  FSETP.NAN.AND P6, PT, R43, R43, PT ;  /* 0x0000002b2b00720b */ /* 0x000fe20003fc8000 */
[----:B------:R-:W1:Y:S01]  /*a840*/  F2I.S16.TRUNC.NTZ R15, R75 ;  /* 0x0000004b000f7305 */ /* 0x000e62000020e900 */
[----:B------:R-:W-:-:S02]  /*a850*/  FSETP.NAN.AND P3, PT, R77, R77, PT ;  /* 0x0000004d4d00720b */ /* 0x000fc40003f68000 */
[----:B--2---:R-:W-:Y:S02]  /*a860*/  LOP3.LUT R32, R32, 0xffff, RZ, 0xc0, !PT ;  /* 0x0000ffff20207812 */ /* 0x004fe400078ec0ff */
[----:B------:R-:W-:Y:S02]  /*a870*/  PRMT R30, R8, 0x5410, R13 ;  /* 0x00005410081e7816 */ /* 0x000fe4000000000d */
[----:B------:R-:W-:Y:S02]  /*a880*/  @!P5 FSEL R43, R43, -127, P6 ;  /* 0xc2fe00002b2bd808 */ /* 0x000fe40003000000 */
[----:B------:R-:W-:Y:S02]  /*a890*/  FSETP.NAN.AND P5, PT, R41, R41, PT ;  /* 0x000000292900720b */ /* 0x000fe40003fa8000 */
[----:B0-----:R-:W-:Y:S02]  /*a8a0*/  LOP3.LUT R26, R2, 0xffff, RZ, 0xc0, !PT ;  /* 0x0000ffff021a7812 */ /* 0x001fe400078ec0ff */
[----:B------:R-:W-:-:S02]  /*a8b0*/  @P1 SEL R32, R32, 0x7f, P3 ;  /* 0x0000007f20201807 */ /* 0x000fc40001800000 */
[----:B------:R-:W-:Y:S02]  /*a8c0*/  @P4 SEL R26, R26, 0x7f, P5 ;  /* 0x0000007f1a1a4807 */ /* 0x000fe40002800000 */
[C---:B------:R-:W-:Y:S02]  /*a8d0*/  FSETP.GEU.AND P1, PT, R43.reuse, 127, PT ;  /* 0x42fe00002b00780b */ /* 0x040fe40003f2e000 */
[----:B------:R-:W-:Y:S02]  /*a8e0*/  FSETP.NAN.AND P4, PT, R43, R43, PT ;  /* 0x0000002b2b00720b */ /* 0x000fe40003f88000 */
[----:B------:R-:W0:Y:S01]  /*a8f0*/  F2I.S16.TRUNC.NTZ R43, R43 ;  /* 0x0000002b002b7305 */ /* 0x000e22000020e900 */
[----:B------:R-:W-:Y:S02]  /*a900*/  FSETP.GEU.AND P6, PT, R75, 127, PT ;  /* 0x42fe00004b00780b */ /* 0x000fe40003fce000 */
[----:B------:R-:W-:Y:S02]  /*a910*/  IADD3 R2, P5, R63, c[0x0][0x180], RZ ;  /* 0x000060003f027a10 */ /* 0x000fe40007fbe0ff */
[----:B------:R-:W-:-:S02]  /*a920*/  FSETP.NAN.AND P3, PT, R75, R75, PT ;  /* 0x0000004b4b00720b */ /* 0x000fc40003f68000 */
[----:B-1----:R-:W-:Y:S02]  /*a930*/  LOP3.LUT R15, R15, 0xffff, RZ, 0xc0, !PT ;  /* 0x0000ffff0f0f7812 */ /* 0x002fe400078ec0ff */
[----:B------:R-:W-:Y:S02]  /*a940*/  LEA.HI.X.SX32 R3, R63, c[0x0][0x184], 0x1, P5 ;  /* 0x000061003f037a11 */ /* 0x000fe400028f0eff */
[----:B------:R-:W-:Y:S02]  /*a950*/  PRMT R31, R7, 0x5410, R14 ;  /* 0x00005410071f7816 */ /* 0x000fe4000000000e */
[----:B------:R-:W-:Y:S02]  /*a960*/  PRMT R18, R21, 0x3340, R18 ;  /* 0x0000334015127816 */ /* 0x000fe40000000012 */
[----:B------:R-:W-:Y:S01]  /*a970*/  @P6 SEL R15, R15, 0x7f, P3 ;  /* 0x0000007f0f0f6807 */ /* 0x000fe20001800000 */
[----:B------:R1:W-:Y:S01]  /*a980*/  @!P0 STG.E.128 [R2.64], R28 ;  /* 0x0000001c02008986 */ /* 0x0003e2000c101d04 */
[----:B0-----:R-:W-:-:S02]  /*a990*/  LOP3.LUT R43, R43, 0xffff, RZ, 0xc0, !PT ;  /* 0x0000ffff2b2b7812 */ /* 0x001fc400078ec0ff */
[----:B------:R-:W-:Y:S02]  /*a9a0*/  PRMT R11, R16, 0x3340, R11 ;  /* 0x00003340100b7816 */ /* 0x000fe4000000000b */
[----:B------:R-:W-:Y:S02]  /*a9b0*/  @P1 SEL R43, R43, 0x7f, P4 ;  /* 0x0000007f2b2b1807 */ /* 0x000fe40002000000 */
[----:B------:R-:W-:Y:S02]  /*a9c0*/  PRMT R22, R25, 0x3340, R22 ;  /* 0x0000334019167816 */ /* 0x000fe40000000016 */
[----:B------:R-:W-:Y:S02]  /*a9d0*/  PRMT R19, R0, 0x3340, R19 ;  /* 0x0000334000137816 */ /* 0x000fe40000000013 */
[----:B------:R-:W-:Y:S02]  /*a9e0*/  PRMT R23, R24, 0x3340, R23 ;  /* 0x0000334018177816 */ /* 0x000fe40000000017 */
[----:B------:R-:W-:-:S02]  /*a9f0*/  PRMT R15, R15, 0x3340, R26 ;  /* 0x000033400f0f7816 */ /* 0x000fc4000000001a */
[----:B------:R-:W-:Y:S02]  /*aa00*/  PRMT R32, R32, 0x3340, R43 ;  /* 0x0000334020207816 */ /* 0x000fe4000000002b */
[----:B------:R-:W-:Y:S02]  /*aa10*/  IADD3 R4, P0, R62, c[0x0][0x180], RZ ;  /* 0x000060003e047a10 */ /* 0x000fe40007f1e0ff */
[----:B------:R-:W-:Y:S02]  /*aa20*/  PRMT R12, R11, 0x5410, R18 ;  /* 0x000054100b0c7816 */ /* 0x000fe40000000012 */
[----:B------:R-:W-:Y:S02]  /*aa30*/  PRMT R13, R19, 0x5410, R22 ;  /* 0x00005410130d7816 */ /* 0x000fe40000000016 */
[----:B------:R-:W-:Y:S02]  /*aa40*/  PRMT R14, R23, 0x5410, R20 ;  /* 0x00005410170e7816 */ /* 0x000fe40000000014 */
[----:B------:R-:W-:-:S02]  /*aa50*/  PRMT R15, R15, 0x5410, R32 ;  /* 0x000054100f0f7816 */ /* 0x000fc40000000020 */
[----:B------:R-:W-:Y:S01]  /*aa60*/  LEA.HI.X.SX32 R5, R62, c[0x0][0x184], 0x1, P0 ;  /* 0x000061003e057a11 */ /* 0x000fe200000f0eff */
[----:B------:R-:W-:Y:S06]  /*aa70*/  @!P2 EXIT ;  /* 0x000000000000a94d */ /* 0x000fec0003800000 */
[----:B-1----:R-:W-:Y:S01]  /*aa80*/  STG.E.128 [R4.64], R12 ;  /* 0x0000000c04007986 */ /* 0x002fe2000c101d04 */
[----:B------:R-:W-:Y:S05]  /*aa90*/  EXIT ;  /* 0x000000000000794d */ /* 0x000fea0003800000 */
.L_x_192:
[----:B------:R-:W-:-:S00]  /*aaa0*/  BRA `(.L_x_192) ;  /* 0xfffffff000007947 */ /* 0x000fc0000383ffff */
[----:B------:R-:W-:-:S00]  /*aab0*/  NOP ;  /* 0x0000000000007918 */ /* 0x000fc00000000000 */
        /* <DEDUP_REMOVED lines=12> */
.L_x_193:


//--------------------- .nv.global.init           --------------------------
	.section	.nv.global.init,"aw",@progbits
.nv.global.init:
	.type		_$_str,@object
	.size		_$_str,(.L_0 - _$_str)
_$_str:
        /*0000*/ 	.byte	0x5f, 0x5f, 0x43, 0x55, 0x44, 0x41, 0x5f, 0x46, 0x54, 0x5a, 0x00
.L_0:


//--------------------- .nv.shared.triton_red_fused__to_copy_add_amax_amin_cat_clamp_mul_reciprocal_7 --------------------------
	.section	.nv.shared.triton_red_fused__to_copy_add_amax_amin_cat_clamp_mul_reciprocal_7,"aw",@nobits
	.sectionflags	@""
	.align	16
